	.target	sm_100a

	.elftype	@"ET_EXEC"


//--------------------- .note.nv.tkinfo           --------------------------
	.section	.note.nv.tkinfo,"",@"SHT_NOTE"
	.sectionflags	@"SHF_NOTE_NV_TKINFO"
	.tkinfo
        /*0018*/ 	.word	0x00000081
        /*0030*/ 	.string	""
        /*0030*/ 	.string	"ptxas-blackwell"
        /*0030*/ 	.string	"Cuda compilation tools, release 12.9, V12.9.86"
        /*0030*/ 	.string	"Build cuda_12.9.r12.9/compiler.36037853_0"
        /*0030*/ 	.string	"-v  -suppress-debug-info  -lineinfo  -arch sm_100a "



//--------------------- .note.nv.cuver            --------------------------
	.section	.note.nv.cuver,"",@"SHT_NOTE"
	.sectionflags	@"SHF_NOTE_NV_CUVER"
        /*0018*/ 	.short	0x0001
        /*001a*/ 	.short	0x0064
        /*001c*/ 	.short	0x0001
        /*001e*/ 	.short	0x0000
        /*0020*/ 	.short	0x0001
        /*0022*/ 	.short	0x0000


//--------------------- .nv.info                  --------------------------
	.section	.nv.info,"",@"SHT_CUDA_INFO"
	.align	4


	//----- nvinfo : EIATTR_REGCOUNT
	.align		4
        /*0000*/ 	.byte	0x04, 0x2f
        /*0002*/ 	.short	(.L_4 - .L_3)
	.align		4
.L_3:
        /*0004*/ 	.word	index@(gluon_tcgen05)
        /*0008*/ 	.word	0x00000087


	//----- nvinfo : EIATTR_FRAME_SIZE
	.align		4
.L_4:
        /*000c*/ 	.byte	0x04, 0x11
        /*000e*/ 	.short	(.L_6 - .L_5)
	.align		4
.L_5:
        /*0010*/ 	.word	index@($__internal_2_$__cuda_sm10x_tcgen05_guardrail_trap_unallocated_columns_being_dealloced)
        /*0014*/ 	.word	0x00000000


	//----- nvinfo : EIATTR_FRAME_SIZE
	.align		4
.L_6:
        /*0018*/ 	.byte	0x04, 0x11
        /*001a*/ 	.short	(.L_8 - .L_7)
	.align		4
.L_7:
        /*001c*/ 	.word	index@($__internal_1_$__cuda_sm10x_tcgen05_guardrail_trap_phase_invalid_during_alloc)
        /*0020*/ 	.word	0x00000000


	//----- nvinfo : EIATTR_FRAME_SIZE
	.align		4
.L_8:
        /*0024*/ 	.byte	0x04, 0x11
        /*0026*/ 	.short	(.L_10 - .L_9)
	.align		4
.L_9:
        /*0028*/ 	.word	index@($__internal_0_$__cuda_sm10x_tcgen05_guardrail_trap_col_being_dealloced_not_returned_by_alloc)
        /*002c*/ 	.word	0x00000000


	//----- nvinfo : EIATTR_FRAME_SIZE
	.align		4
.L_10:
        /*0030*/ 	.byte	0x04, 0x11
        /*0032*/ 	.short	(.L_12 - .L_11)
	.align		4
.L_11:
        /*0034*/ 	.word	index@(gluon_tcgen05)
        /*0038*/ 	.word	0x00000000


	//----- nvinfo : EIATTR_MIN_STACK_SIZE
	.align		4
.L_12:
        /*003c*/ 	.byte	0x04, 0x12
        /*003e*/ 	.short	(.L_14 - .L_13)
	.align		4
.L_13:
        /*0040*/ 	.word	index@(gluon_tcgen05)
        /*0044*/ 	.word	0x00000000
.L_14:


//--------------------- .nv.info.gluon_tcgen05    --------------------------
	.section	.nv.info.gluon_tcgen05,"",@"SHT_CUDA_INFO"
	.sectionflags	@""
	.align	4


	//----- nvinfo : EIATTR_CUDA_API_VERSION
	.align		4
        /*0000*/ 	.byte	0x04, 0x37
        /*0002*/ 	.short	(.L_16 - .L_15)
.L_15:
        /*0004*/ 	.word	0x00000081


	//----- nvinfo : EIATTR_KPARAM_INFO
	.align		4
.L_16:
        /*0008*/ 	.byte	0x04, 0x17
        /*000a*/ 	.short	(.L_18 - .L_17)
.L_17:
        /*000c*/ 	.word	0x00000000
        /*0010*/ 	.short	0x000a
        /*0012*/ 	.short	0x0048
        /*0014*/ 	.byte	0x00, 0xf4, 0x21, 0x00


	//----- nvinfo : EIATTR_KPARAM_INFO
	.align		4
.L_18:
        /*0018*/ 	.byte	0x04, 0x17
        /*001a*/ 	.short	(.L_20 - .L_19)
.L_19:
        /*001c*/ 	.word	0x00000000
        /*0020*/ 	.short	0x0009
        /*0022*/ 	.short	0x0040
        /*0024*/ 	.byte	0x00, 0xf4, 0x21, 0x00


	//----- nvinfo : EIATTR_KPARAM_INFO
	.align		4
.L_20:
        /*0028*/ 	.byte	0x04, 0x17
        /*002a*/ 	.short	(.L_22 - .L_21)
.L_21:
        /*002c*/ 	.word	0x00000000
        /*0030*/ 	.short	0x0008
        /*0032*/ 	.short	0x0038
        /*0034*/ 	.byte	0x00, 0xf0, 0x21, 0x00


	//----- nvinfo : EIATTR_KPARAM_INFO
	.align		4
.L_22:
        /*0038*/ 	.byte	0x04, 0x17
        /*003a*/ 	.short	(.L_24 - .L_23)
.L_23:
        /*003c*/ 	.word	0x00000000
        /*0040*/ 	.short	0x0007
        /*0042*/ 	.short	0x0030
        /*0044*/ 	.byte	0x00, 0xf0, 0x21, 0x00


	//----- nvinfo : EIATTR_KPARAM_INFO
	.align		4
.L_24:
        /*0048*/ 	.byte	0x04, 0x17
        /*004a*/ 	.short	(.L_26 - .L_25)
.L_25:
        /*004c*/ 	.word	0x00000000
        /*0050*/ 	.short	0x0006
        /*0052*/ 	.short	0x0028
        /*0054*/ 	.byte	0x00, 0xf0, 0x21, 0x00


	//----- nvinfo : EIATTR_KPARAM_INFO
	.align		4
.L_26:
        /*0058*/ 	.byte	0x04, 0x17
        /*005a*/ 	.short	(.L_28 - .L_27)
.L_27:
        /*005c*/ 	.word	0x00000000
        /*0060*/ 	.short	0x0005
        /*0062*/ 	.short	0x0020
        /*0064*/ 	.byte	0x00, 0xf0, 0x11, 0x00


	//----- nvinfo : EIATTR_KPARAM_INFO
	.align		4
.L_28:
        /*0068*/ 	.byte	0x04, 0x17
        /*006a*/ 	.short	(.L_30 - .L_29)
.L_29:
        /*006c*/ 	.word	0x00000000
        /*0070*/ 	.short	0x0004
        /*0072*/ 	.short	0x001c
        /*0074*/ 	.byte	0x00, 0xf0, 0x11, 0x00


	//----- nvinfo : EIATTR_KPARAM_INFO
	.align		4
.L_30:
        /*0078*/ 	.byte	0x04, 0x17
        /*007a*/ 	.short	(.L_32 - .L_31)
.L_31:
        /*007c*/ 	.word	0x00000000
        /*0080*/ 	.short	0x0003
        /*0082*/ 	.short	0x0018
        /*0084*/ 	.byte	0x00, 0xf0, 0x11, 0x00


	//----- nvinfo : EIATTR_KPARAM_INFO
	.align		4
.L_32:
        /*0088*/ 	.byte	0x04, 0x17
        /*008a*/ 	.short	(.L_34 - .L_33)
.L_33:
        /*008c*/ 	.word	0x00000000
        /*0090*/ 	.short	0x0002
        /*0092*/ 	.short	0x0010
        /*0094*/ 	.byte	0x00, 0xf4, 0x21, 0x00


	//----- nvinfo : EIATTR_KPARAM_INFO
	.align		4
.L_34:
        /*0098*/ 	.byte	0x04, 0x17
        /*009a*/ 	.short	(.L_36 - .L_35)
.L_35:
        /*009c*/ 	.word	0x00000000
        /*00a0*/ 	.short	0x0001
        /*00a2*/ 	.short	0x0008
        /*00a4*/ 	.byte	0x00, 0xf4, 0x21, 0x00


	//----- nvinfo : EIATTR_KPARAM_INFO
	.align		4
.L_36:
        /*00a8*/ 	.byte	0x04, 0x17
        /*00aa*/ 	.short	(.L_38 - .L_37)
.L_37:
        /*00ac*/ 	.word	0x00000000
        /*00b0*/ 	.short	0x0000
        /*00b2*/ 	.short	0x0000
        /*00b4*/ 	.byte	0x00, 0xf4, 0x21, 0x00


	//----- nvinfo : EIATTR_AT_ENTRY_FRAGMENTS
	.align		4
.L_38:
        /*00b8*/ 	.byte	0x04, 0x4f
        /*00ba*/ 	.short	(.L_40 - .L_39)


	//   ....[0]....
.L_39:
        /*00bc*/ 	.word	0x00000004


	//----- nvinfo : EIATTR_RESERVED_SMEM_USED
	.align		4
.L_40:
        /*00c0*/ 	.byte	0x01, 0x41
	.zero		2


	//----- nvinfo : EIATTR_SPARSE_MMA_MASK
	.align		4
        /*00c4*/ 	.byte	0x03, 0x50
        /*00c6*/ 	.short	0x0000


	//----- nvinfo : EIATTR_TCGEN05_1CTA_USED
	.align		4
        /*00c8*/ 	.byte	0x01, 0x51
	.zero		2


	//----- nvinfo : EIATTR_MAXREG_COUNT
	.align		4
        /*00cc*/ 	.byte	0x03, 0x1b
        /*00ce*/ 	.short	0x00ff


	//----- nvinfo : EIATTR_NUM_BARRIERS
	.align		4
        /*00d0*/ 	.byte	0x02, 0x4c
        /*00d2*/ 	.byte	0x01
	.zero		1


	//----- nvinfo : EIATTR_INT_WARP_WIDE_INSTR_OFFSETS
	.align		4
        /*00d4*/ 	.byte	0x04, 0x31
        /*00d6*/ 	.short	(.L_42 - .L_41)


	//   ....[0]....
.L_41:
        /*00d8*/ 	.word	0x00001730


	//   ....[1]....
        /*00dc*/ 	.word	0x00001750


	//   ....[2]....
        /*00e0*/ 	.word	0x000017d0


	//   ....[3]....
        /*00e4*/ 	.word	0x000018e0


	//   ....[4]....
        /*00e8*/ 	.word	0x000018f0


	//   ....[5]....
        /*00ec*/ 	.word	0x00001900


	//   ....[6]....
        /*00f0*/ 	.word	0x00001910


	//   ....[7]....
        /*00f4*/ 	.word	0x00001bb0


	//   ....[8]....
        /*00f8*/ 	.word	0x00001bc0


	//   ....[9]....
        /*00fc*/ 	.word	0x00001d10


	//   ....[10]....
        /*0100*/ 	.word	0x00001d20


	//   ....[11]....
        /*0104*/ 	.word	0x00001d70


	//   ....[12]....
        /*0108*/ 	.word	0x00001db0


	//   ....[13]....
        /*010c*/ 	.word	0x00001ee0


	//   ....[14]....
        /*0110*/ 	.word	0x00001ef0


	//   ....[15]....
        /*0114*/ 	.word	0x00002100


	//   ....[16]....
        /*0118*/ 	.word	0x00002120


	//   ....[17]....
        /*011c*/ 	.word	0x00002890


	//   ....[18]....
        /*0120*/ 	.word	0x000028e0


	//----- nvinfo : EIATTR_COOP_GROUP_MASK_REGIDS
	.align		4
.L_42:
        /*0124*/ 	.byte	0x04, 0x29
        /*0126*/ 	.short	(.L_44 - .L_43)


	//   ....[0]....
.L_43:
        /*0128*/ 	.word	0xffffffff


	//   ....[1]....
        /*012c*/ 	.word	0xffffffff


	//   ....[2]....
        /*0130*/ 	.word	0xffffffff


	//   ....[3]....
        /*0134*/ 	.word	0xffffffff


	//   ....[4]....
        /*0138*/ 	.word	0xffffffff


	//   ....[5]....
        /*013c*/ 	.word	0xffffffff


	//   ....[6]....
        /*0140*/ 	.word	0xffffffff


	//   ....[7]....
        /*0144*/ 	.word	0xffffffff


	//   ....[8]....
        /*0148*/ 	.word	0xffffffff


	//   ....[9]....
        /*014c*/ 	.word	0xffffffff


	//----- nvinfo : EIATTR_COOP_GROUP_INSTR_OFFSETS
	.align		4
.L_44:
        /*0150*/ 	.byte	0x04, 0x28
        /*0152*/ 	.short	(.L_46 - .L_45)


	//   ....[0]....
.L_45:
        /*0154*/ 	.word	0x00000050


	//   ....[1]....
        /*0158*/ 	.word	0x00000310


	//   ....[2]....
        /*015c*/ 	.word	0x00000500


	//   ....[3]....
        /*0160*/ 	.word	0x000009c0


	//   ....[4]....
        /*0164*/ 	.word	0x00000b00


	//   ....[5]....
        /*0168*/ 	.word	0x00000fb0


	//   ....[6]....
        /*016c*/ 	.word	0x000010f0


	//   ....[7]....
        /*0170*/ 	.word	0x000015e0


	//   ....[8]....
        /*0174*/ 	.word	0x00002720


	//   ....[9]....
        /*0178*/ 	.word	0x00002990


	//----- nvinfo : EIATTR_VRC_CTA_INIT_COUNT
	.align		4
.L_46:
        /*017c*/ 	.byte	0x02, 0x4a
        /*017e*/ 	.byte	0x80
	.zero		1


	//----- nvinfo : EIATTR_MBARRIER_INSTR_OFFSETS
	.align		4
        /*0180*/ 	.byte	0x04, 0x39
        /*0182*/ 	.short	(.L_48 - .L_47)


	//   ....[0]....
.L_47:
        /*0184*/ 	.word	0x000017f0
        /*0188*/ 	.word	0x000000ff
        /*018c*/ 	.word	0x00004000
        /*0190*/ 	.short	0x0100
        /*0192*/ 	.byte	0x08
	.zero		1


	//   ....[1]....
        /*0194*/ 	.word	0x00001800
        /*0198*/ 	.word	0x000000ff
        /*019c*/ 	.word	0x00004010
        /*01a0*/ 	.short	0x0100
        /*01a2*/ 	.byte	0x08
	.zero		1


	//   ....[2]....
        /*01a4*/ 	.word	0x00001ad0
        /*01a8*/ 	.word	0x000000ff
        /*01ac*/ 	.word	0x00004000
        /*01b0*/ 	.short	0x010a
        /*01b2*/ 	.byte	0x08
	.zero		1


	//   ....[3]....
        /*01b4*/ 	.word	0x00001c10
        /*01b8*/ 	.word	0x000000ff
        /*01bc*/ 	.word	0x00004010
        /*01c0*/ 	.short	0x010a
        /*01c2*/ 	.byte	0x08
	.zero		1


	//   ....[4]....
        /*01c4*/ 	.word	0x00001e20
        /*01c8*/ 	.word	0x000000ff
        /*01cc*/ 	.word	0x00004000
        /*01d0*/ 	.short	0x010a
        /*01d2*/ 	.byte	0x08
	.zero		1


	//   ....[5]....
        /*01d4*/ 	.word	0x00001f30
        /*01d8*/ 	.word	0x000000ff
        /*01dc*/ 	.word	0x00004010
        /*01e0*/ 	.short	0x010a
        /*01e2*/ 	.byte	0x08
	.zero		1


	//   ....[6]....
        /*01e4*/ 	.word	0x00001fc0
        /*01e8*/ 	.word	0x000000ff
        /*01ec*/ 	.word	0x00004000
        /*01f0*/ 	.short	0x0108
        /*01f2*/ 	.byte	0x08
	.zero		1


	//   ....[7]....
        /*01f4*/ 	.word	0x00001fd0
        /*01f8*/ 	.word	0x000000ff
        /*01fc*/ 	.word	0x00004010
        /*0200*/ 	.short	0x0108
        /*0202*/ 	.byte	0x08
	.zero		1


	//   ....[8]....
        /*0204*/ 	.word	0x000029b0
        /*0208*/ 	.word	0x000000ff
        /*020c*/ 	.word	0x00004000
        /*0210*/ 	.short	0x010a
        /*0212*/ 	.byte	0x08
	.zero		1


	//   ....[9]....
        /*0214*/ 	.word	0x000029e0
        /*0218*/ 	.word	0x000000ff
        /*021c*/ 	.word	0x00004010
        /*0220*/ 	.short	0x010a
        /*0222*/ 	.byte	0x08
	.zero		1


	//   ....[10]....
        /*0224*/ 	.word	0x00002a10
        /*0228*/ 	.word	0x000000ff
        /*022c*/ 	.word	0x00004000
        /*0230*/ 	.short	0x010a
        /*0232*/ 	.byte	0x08
	.zero		1


	//   ....[11]....
        /*0234*/ 	.word	0x00002a40
        /*0238*/ 	.word	0x000000ff
        /*023c*/ 	.word	0x00004010
        /*0240*/ 	.short	0x010a
        /*0242*/ 	.byte	0x08
	.zero		1


	//----- nvinfo : EIATTR_NUM_MBARRIERS
	.align		4
.L_48:
        /*0244*/ 	.byte	0x03, 0x38
        /*0246*/ 	.short	0x0002


	//----- nvinfo : EIATTR_EXIT_INSTR_OFFSETS
	.align		4
        /*0248*/ 	.byte	0x04, 0x1c
        /*024a*/ 	.short	(.L_50 - .L_49)


	//   ....[0]....
.L_49:
        /*024c*/ 	.word	0x000029a0


	//----- nvinfo : EIATTR_REQNTID
	.align		4
.L_50:
        /*0250*/ 	.byte	0x04, 0x10
        /*0252*/ 	.short	(.L_52 - .L_51)
.L_51:
        /*0254*/ 	.word	0x00000080
        /*0258*/ 	.word	0x00000001
        /*025c*/ 	.word	0x00000001


	//----- nvinfo : EIATTR_CRS_STACK_SIZE
	.align		4
.L_52:
        /*0260*/ 	.byte	0x04, 0x1e
        /*0262*/ 	.short	(.L_54 - .L_53)
.L_53:
        /*0264*/ 	.word	0x00000000


	//----- nvinfo : EIATTR_CBANK_PARAM_SIZE
	.align		4
.L_54:
        /*0268*/ 	.byte	0x03, 0x19
        /*026a*/ 	.short	0x0050


	//----- nvinfo : EIATTR_PARAM_CBANK
	.align		4
        /*026c*/ 	.byte	0x04, 0x0a
        /*026e*/ 	.short	(.L_56 - .L_55)
	.align		4
.L_55:
        /*0270*/ 	.word	index@(.nv.constant0.gluon_tcgen05)
        /*0274*/ 	.short	0x0380
        /*0276*/ 	.short	0x0050


	//----- nvinfo : EIATTR_SW_WAR
	.align		4
.L_56:
        /*0278*/ 	.byte	0x04, 0x36
        /*027a*/ 	.short	(.L_58 - .L_57)
.L_57:
        /*027c*/ 	.word	0x00000008
.L_58:


//--------------------- .nv.compat                --------------------------
	.section	.nv.compat,"",@"SHT_CUDA_COMPAT_INFO"
	.align	4
        /*0000*/ 	.byte	0x02, 0x02, 0x02, 0x00, 0x02, 0x05, 0x05, 0x00, 0x02, 0x03, 0x03, 0x00, 0x02, 0x06, 0x01, 0x00


//--------------------- .nv.callgraph             --------------------------
	.section	.nv.callgraph,"",@"SHT_CUDA_CALLGRAPH"
	.align	4
	.sectionentsize	8
	.align		4
        /*0000*/ 	.word	0x00000000
	.align		4
        /*0004*/ 	.word	0xffffffff
	.align		4
        /*0008*/ 	.word	0x00000000
	.align		4
        /*000c*/ 	.word	0xfffffffe
	.align		4
        /*0010*/ 	.word	0x00000000
	.align		4
        /*0014*/ 	.word	0xfffffffd
	.align		4
        /*0018*/ 	.word	0x00000000
	.align		4
        /*001c*/ 	.word	0xfffffffc


//--------------------- .text.gluon_tcgen05       --------------------------
	.section	.text.gluon_tcgen05,"ax",@progbits
	.align	128
        .global         gluon_tcgen05
        .type           gluon_tcgen05,@function
        .size           gluon_tcgen05,(.L_x_73 - gluon_tcgen05)
        .other          gluon_tcgen05,@"STO_CUDA_ENTRY STV_DEFAULT"
gluon_tcgen05:
.text.gluon_tcgen05:
[----:B------:R-:W1:Y:S01]  /*0000*/  LDC R1, c[0x0][0x37c] ;  /* 0x0000df00ff017b82 */ /* 0x000e620000000800 */
[----:B------:R-:W2:Y:S02]  /*0010*/  S2R R0, SR_TID.X ;  /* 0x0000000000007919 */ /* 0x000ea40000002100 */
[----:B--2---:R-:W-:-:S13]  /*0020*/  ISETP.GE.U32.AND P2, PT, R0, 0x20, PT ;  /* 0x000000200000780c */ /* 0x004fda0003f46070 */
[----:B------:R-:W-:Y:S05]  /*0030*/  @P2 BRA `(.L_x_0) ;  /* 0x0000000000b82947 */ /* 0x000fea0003800000 */
[----:B------:R-:W2:Y:S01]  /*0040*/  S2UR UR6, SR_CgaCtaId ;  /* 0x00000000000679c3 */ /* 0x000ea20000008800 */
[----:B------:R-:W-:Y:S01]  /*0050*/  NOP ;  /* 0x0000000000007918 */ /* 0x000fe20000000000 */
[----:B------:R-:W-:Y:S02]  /*0060*/  UMOV UR4, 0x40 ;  /* 0x0000004000047882 */ /* 0x000fe40000000000 */
[----:B--2---:R-:W-:-:S09]  /*0070*/  ULEA UR4, UR6, UR4, 0x18 ;  /* 0x0000000406047291 */ /* 0x004fd2000f8ec0ff */
[----:B------:R-:W2:Y:S01]  /*0080*/  LDS.U8 R2, [UR4] ;  /* 0x00000004ff027984 */ /* 0x000ea20008000000 */
[----:B------:R-:W-:Y:S02]  /*0090*/  UMOV UR4, 0x400 ;  /* 0x0000040000047882 */ /* 0x000fe40000000000 */
[----:B------:R-:W-:Y:S01]  /*00a0*/  ULEA UR4, UR6, UR4, 0x18 ;  /* 0x0000000406047291 */ /* 0x000fe2000f8ec0ff */
[----:B--2---:R-:W-:-:S13]  /*00b0*/  ISETP.NE.AND P0, PT, R2, RZ, PT ;  /* 0x000000ff0200720c */ /* 0x004fda0003f05270 */
[----:B------:R-:W-:Y:S05]  /*00c0*/  @P0 BRA `(.L_x_1) ;  /* 0x00000000007c0947 */ /* 0x000fea0003800000 */
[----:B------:R-:W-:-:S13]  /*00d0*/  ELECT P0, URZ, PT ;  /* 0x0000000000ff782f */ /* 0x000fda0003800000 */
[----:B------:R-:W-:Y:S05]  /*00e0*/  @!P0 BRA `(.L_x_2) ;  /* 0x0000000000848947 */ /* 0x000fea0003800000 */
[----:B------:R-:W-:Y:S01]  /*00f0*/  UMOV UR5, 0x4 ;  /* 0x0000000400057882 */ /* 0x000fe20000000000 */
[----:B------:R-:W-:Y:S02]  /*0100*/  IMAD.MOV.U32 R5, RZ, RZ, 0x1 ;  /* 0x00000001ff057424 */ /* 0x000fe400078e00ff */
[----:B------:R-:W-:Y:S02]  /*0110*/  IMAD.MOV.U32 R3, RZ, RZ, 0xf ;  /* 0x0000000fff037424 */ /* 0x000fe400078e00ff */
[----:B------:R-:W-:Y:S04]  /*0120*/  DEPBAR.LE SB2, 0x36 ;  /* 0x0000ad800000791a */ /* 0x000fe80000000000 */
[----:B------:R-:W2:Y:S02]  /*0130*/  UTCATOMSWS.FIND_AND_SET.ALIGN UP0, UR5, UR5 ;  /* 0x00000005000575e3 */ /* 0x000ea40008000800 */
[----:B--2---:R-:W-:-:S04]  /*0140*/  PLOP3.LUT P0, PT, PT, PT, UP0, 0x80, 0x8 ;  /* 0x000000000008781c */ /* 0x004fc80003f0f008 */
[----:B------:R-:W-:-:S04]  /*0150*/  SEL R2, RZ, 0xffffffff, !P0 ;  /* 0xffffffffff027807 */ /* 0x000fc80004000000 */
[----:B------:R-:W-:Y:S01]  /*0160*/  ISETP.NE.AND P0, PT, R2, RZ, PT ;  /* 0x000000ff0200720c */ /* 0x000fe20003f05270 */
[----:B------:R-:W-:-:S12]  /*0170*/  IMAD.U32 R2, RZ, RZ, UR5 ;  /* 0x00000005ff027e24 */ /* 0x000fd8000f8e00ff */
[----:B------:R-:W-:Y:S05]  /*0180*/  @P0 BRA `(.L_x_3) ;  /* 0x0000000000240947 */ /* 0x000fea0003800000 */
.L_x_4:
[----:B------:R-:W-:Y:S05]  /*0190*/  NANOSLEEP 0x64 ;  /* 0x000000640000795d */ /* 0x000fea0003800000 */
[----:B------:R-:W-:-:S05]  /*01a0*/  UMOV UR5, 0x4 ;  /* 0x0000000400057882 */ /* 0x000fca0000000000 */
[----:B------:R-:W-:Y:S04]  /*01b0*/  DEPBAR.LE SB2, 0x36 ;  /* 0x0000ad800000791a */ /* 0x000fe80000000000 */
[----:B------:R-:W2:Y:S02]  /*01c0*/  UTCATOMSWS.FIND_AND_SET.ALIGN UP0, UR5, UR5 ;  /* 0x00000005000575e3 */ /* 0x000ea40008000800 */
[----:B--2---:R-:W-:-:S04]  /*01d0*/  PLOP3.LUT P0, PT, PT, PT, UP0, 0x80, 0x8 ;  /* 0x000000000008781c */ /* 0x004fc80003f0f008 */
[----:B------:R-:W-:-:S04]  /*01e0*/  SEL R2, RZ, 0xffffffff, !P0 ;  /* 0xffffffffff027807 */ /* 0x000fc80004000000 */
[----:B------:R-:W-:Y:S01]  /*01f0*/  ISETP.NE.AND P0, PT, R2, RZ, PT ;  /* 0x000000ff0200720c */ /* 0x000fe20003f05270 */
[----:B------:R-:W-:-:S12]  /*0200*/  IMAD.U32 R2, RZ, RZ, UR5 ;  /* 0x00000005ff027e24 */ /* 0x000fd8000f8e00ff */
[----:B------:R-:W-:Y:S05]  /*0210*/  @!P0 BRA `(.L_x_4) ;  /* 0xfffffffc00dc8947 */ /* 0x000fea000383ffff */
.L_x_3:
[C---:B------:R-:W-:Y:S01]  /*0220*/  VIADD R4, R2.reuse, 0x10 ;  /* 0x0000001002047836 */ /* 0x040fe20000000000 */
[----:B------:R-:W-:Y:S01]  /*0230*/  UMOV UR5, 0x50 ;  /* 0x0000005000057882 */ /* 0x000fe20000000000 */
[----:B------:R-:W-:Y:S01]  /*0240*/  SHF.L.U32 R3, R3, R2, RZ ;  /* 0x0000000203037219 */ /* 0x000fe200000006ff */
[----:B------:R-:W-:Y:S01]  /*0250*/  ULEA UR5, UR6, UR5, 0x18 ;  /* 0x0000000506057291 */ /* 0x000fe2000f8ec0ff */
[----:B------:R-:W-:Y:S01]  /*0260*/  IMAD.SHL.U32 R2, R2, 0x20, RZ ;  /* 0x0000002002027824 */ /* 0x000fe200078e00ff */
[----:B------:R-:W-:-:S04]  /*0270*/  SHF.L.U32 R4, R5, R4, RZ ;  /* 0x0000000405047219 */ /* 0x000fc800000006ff */
[----:B------:R-:W-:-:S05]  /*0280*/  LOP3.LUT R3, R4, R3, RZ, 0xfc, !PT ;  /* 0x0000000304037212 */ /* 0x000fca00078efcff */
[----:B------:R2:W-:Y:S04]  /*0290*/  ATOMS.OR RZ, [UR5], R3 ;  /* 0x00000003ffff798c */ /* 0x0005e8000b000005 */
[----:B------:R2:W-:Y:S01]  /*02a0*/  STS [UR4], R2 ;  /* 0x00000002ff007988 */ /* 0x0005e20008000804 */
[----:B------:R-:W-:Y:S05]  /*02b0*/  BRA `(.L_x_2) ;  /* 0x0000000000107947 */ /* 0x000fea0003800000 */
.L_x_1:
[----:B------:R-:W-:Y:S01]  /*02c0*/  IMAD.MOV.U32 R3, RZ, RZ, -0x1 ;  /* 0xffffffffff037424 */ /* 0x000fe200078e00ff */
[----:B------:R-:W-:-:S04]  /*02d0*/  MOV R2, 0x300 ;  /* 0x0000030000027802 */ /* 0x000fc80000000f00 */
[----:B------:R2:W-:Y:S03]  /*02e0*/  STS [UR4], R3 ;  /* 0x00000003ff007988 */ /* 0x0005e60008000804 */
[----:B-12---:R-:W-:Y:S05]  /*02f0*/  CALL.REL.NOINC `($__internal_1_$__cuda_sm10x_tcgen05_guardrail_trap_phase_invalid_during_alloc) ;  /* 0x0000002400e87944 */ /* 0x006fea0003c00000 */
.L_x_2:
[----:B------:R-:W-:Y:S05]  /*0300*/  WARPSYNC.ALL ;  /* 0x0000000000007948 */ /* 0x000fea0003800000 */
[----:B------:R-:W-:Y:S01]  /*0310*/  NOP ;  /* 0x0000000000007918 */ /* 0x000fe20000000000 */
.L_x_0:
[----:B------:R-:W3:Y:S08]  /*0320*/  S2UR UR4, SR_CgaCtaId ;  /* 0x00000000000479c3 */ /* 0x000ef00000008800 */
[----:B------:R-:W-:Y:S01]  /*0330*/  BAR.SYNC.DEFER_BLOCKING 0x0 ;  /* 0x0000000000007b1d */ /* 0x000fe20000010000 */
[----:B------:R-:W-:-:S05]  /*0340*/  LOP3.LUT R132, R0, 0x7f, RZ, 0xc0, !PT ;  /* 0x0000007f00847812 */ /* 0x000fca00078ec0ff */
[----:B------:R-:W-:Y:S02]  /*0350*/  UMOV UR8, 0x400 ;  /* 0x0000040000087882 */ /* 0x000fe40000000000 */
[----:B------:R-:W4:Y:S08]  /*0360*/  LDC R4, c[0x0][0x398] ;  /* 0x0000e600ff047b82 */ /* 0x000f300000000800 */
[----:B------:R-:W5:Y:S01]  /*0370*/  LDC R12, c[0x0][0x3a0] ;  /* 0x0000e800ff0c7b82 */ /* 0x000f620000000800 */
[----:B---3--:R-:W-:-:S07]  /*0380*/  ULEA UR8, UR4, UR8, 0x18 ;  /* 0x0000000804087291 */ /* 0x008fce000f8ec0ff */
[----:B------:R-:W3:Y:S02]  /*0390*/  S2UR UR24, SR_CTAID.Y ;  /* 0x00000000001879c3 */ /* 0x000ee40000002600 */
[----:B--2---:R-:W2:Y:S06]  /*03a0*/  LDS R3, [UR8] ;  /* 0x00000008ff037984 */ /* 0x004eac0008000800 */
[----:B------:R-:W-:Y:S06]  /*03b0*/  BAR.SYNC.DEFER_BLOCKING 0x0 ;  /* 0x0000000000007b1d */ /* 0x000fec0000010000 */
[----:B------:R-:W-:Y:S05]  /*03c0*/  @P2 BRA `(.L_x_5) ;  /* 0x0000000000182947 */ /* 0x000fea0003800000 */
[----:B------:R-:W-:Y:S01]  /*03d0*/  ELECT P0, URZ, PT ;  /* 0x0000000000ff782f */ /* 0x000fe20003800000 */
[----:B------:R-:W-:Y:S01]  /*03e0*/  IMAD.MOV.U32 R2, RZ, RZ, 0x1 ;  /* 0x00000001ff027424 */ /* 0x000fe200078e00ff */
[----:B------:R-:W-:Y:S01]  /*03f0*/  UMOV UR5, 0x40 ;  /* 0x0000004000057882 */ /* 0x000fe20000000000 */
[----:B------:R-:W-:Y:S01]  /*0400*/  UVIRTCOUNT.DEALLOC.SMPOOL 0x80 ;  /* 0x000000800000784c */ /* 0x000fe20000000000 */
[----:B------:R-:W-:-:S09]  /*0410*/  ULEA UR5, UR4, UR5, 0x18 ;  /* 0x0000000504057291 */ /* 0x000fd2000f8ec0ff */
[----:B------:R5:W-:Y:S03]  /*0420*/  @P0 STS.U8 [UR5], R2 ;  /* 0x00000002ff000988 */ /* 0x000be60008000005 */
.L_x_5:
[----:B------:R-:W5:Y:S01]  /*0430*/  S2UR UR4, SR_CTAID.Z ;  /* 0x00000000000479c3 */ /* 0x000f620000002700 */
[----:B------:R-:W4:Y:S01]  /*0440*/  LDCU UR5, c[0x0][0x370] ;  /* 0x00006e00ff0577ac */ /* 0x000f220008000800 */
[----:B------:R-:W-:Y:S01]  /*0450*/  ISETP.GE.U32.AND P0, PT, R132, 0x20, PT ;  /* 0x000000208400780c */ /* 0x000fe20003f06070 */
[----:B----4-:R-:W-:Y:S01]  /*0460*/  VIADD R4, R4, 0xffffffff ;  /* 0xffffffff04047836 */ /* 0x010fe20000000000 */
[C---:B------:R-:W-:Y:S01]  /*0470*/  ISETP.NE.U32.AND P3, PT, R132.reuse, RZ, PT ;  /* 0x000000ff8400720c */ /* 0x040fe20003f65070 */
[----:B------:R-:W5:Y:S01]  /*0480*/  LDCU UR6, c[0x0][0x374] ;  /* 0x00006e80ff0677ac */ /* 0x000f620008000800 */
[----:B------:R-:W-:Y:S01]  /*0490*/  LEA R10, R132, UR8, 0x2 ;  /* 0x00000008840a7c11 */ /* 0x000fe2000f8e10ff */
[----:B-----5:R-:W-:Y:S01]  /*04a0*/  VIADD R11, R12, 0xffffffff ;  /* 0xffffffff0c0b7836 */ /* 0x020fe20000000000 */
[----:B------:R-:W4:Y:S01]  /*04b0*/  S2UR UR11, SR_CTAID.X ;  /* 0x00000000000b79c3 */ /* 0x000f220000002500 */
[----:B------:R-:W5:Y:S01]  /*04c0*/  LDCU.64 UR16, c[0x0][0x3c0] ;  /* 0x00007800ff1077ac */ /* 0x000f620008000a00 */
[----:B--2---:R-:W-:Y:S01]  /*04d0*/  R2UR UR27, R3 ;  /* 0x00000000031b72ca */ /* 0x004fe200000e0000 */
[----:B------:R-:W-:Y:S04]  /*04e0*/  BSSY.RECONVERGENT B0, `(.L_x_6) ;  /* 0x0000011000007945 */ /* 0x000fe80003800200 */
[----:B------:R2:W-:Y:S01]  /*04f0*/  @!P0 STS [R10], RZ ;  /* 0x000000ff0a008388 */ /* 0x0005e20000000800 */
[----:B------:R-:W-:-:S03]  /*0500*/  NOP ;  /* 0x0000000000007918 */ /* 0x000fc60000000000 */
[----:B------:R2:W-:Y:S01]  /*0510*/  @!P3 STS [UR8+0x24], R4 ;  /* 0x00002404ff00b988 */ /* 0x0005e20008000808 */
[----:B---3--:R-:W-:-:S03]  /*0520*/  UIMAD UR4, UR4, UR6, UR24 ;  /* 0x00000006040472a4 */ /* 0x008fc6000f8e0218 */
[----:B------:R2:W-:Y:S01]  /*0530*/  @!P3 STS [UR8+0x20], R11 ;  /* 0x0000200bff00b988 */ /* 0x0005e20008000808 */
[----:B----4-:R-:W-:-:S04]  /*0540*/  UIMAD UR4, UR4, UR5, UR11 ;  /* 0x00000005040472a4 */ /* 0x010fc8000f8e020b */
[----:B------:R-:W-:-:S04]  /*0550*/  UIMAD UR4, UR4, 0x180, URZ ;  /* 0x00000180040478a4 */ /* 0x000fc8000f8e02ff */
[----:B-----5:R-:W-:-:S04]  /*0560*/  UIADD3 UR12, UP0, UPT, UR4, UR16, URZ ;  /* 0x00000010040c7290 */ /* 0x020fc8000ff1e0ff */
[----:B------:R-:W-:Y:S01]  /*0570*/  ULEA.HI.X.SX32 UR13, UR4, UR17, 0x1, UP0 ;  /* 0x00000011040d7291 */ /* 0x000fe200080f0eff */
[----:B--2---:R-:W-:Y:S11]  /*0580*/  @P3 BRA `(.L_x_7) ;  /* 0x0000000000183947 */ /* 0x004ff60003800000 */
[----:B------:R-:W2:Y:S01]  /*0590*/  LDS R2, [UR8+0x8] ;  /* 0x00000808ff027984 */ /* 0x000ea20008000800 */
[----:B------:R-:W3:Y:S01]  /*05a0*/  LDC.64 R6, c[0x0][0x380] ;  /* 0x0000e000ff067b82 */ /* 0x000ee20000000a00 */
[----:B------:R-:W-:Y:S02]  /*05b0*/  IMAD.MOV.U32 R3, RZ, RZ, 0x70 ;  /* 0x00000070ff037424 */ /* 0x000fe400078e00ff */
[----:B---3--:R3:W-:Y:S03]  /*05c0*/  STS.64 [UR8], R6 ;  /* 0x00000006ff007988 */ /* 0x0087e60008000a08 */
[----:B--2---:R-:W-:-:S05]  /*05d0*/  LOP3.LUT R2, R2, 0x10, R3, 0xd8, !PT ;  /* 0x0000001002027812 */ /* 0x004fca00078ed803 */
[----:B------:R3:W-:Y:S02]  /*05e0*/  STS [UR8+0x8], R2 ;  /* 0x00000802ff007988 */ /* 0x0007e40008000808 */
.L_x_7:
[----:B------:R-:W-:Y:S05]  /*05f0*/  BSYNC.RECONVERGENT B0 ;  /* 0x0000000000007941 */ /* 0x000fea0003800200 */
.L_x_6:
[----:B------:R-:W-:Y:S04]  /*0600*/  BSSY.RECONVERGENT B0, `(.L_x_8) ;  /* 0x000000a000007945 */ /* 0x000fe80003800200 */
[----:B------:R-:W-:Y:S05]  /*0610*/  @P3 BRA `(.L_x_9) ;  /* 0x0000000000203947 */ /* 0x000fea0003800000 */
[----:B---3--:R-:W2:Y:S01]  /*0620*/  LDS R2, [UR8+0x34] ;  /* 0x00003408ff027984 */ /* 0x008ea20008000800 */
[----:B------:R-:W-:Y:S02]  /*0630*/  IMAD.MOV.U32 R3, RZ, RZ, 0x1f000000 ;  /* 0x1f000000ff037424 */ /* 0x000fe400078e00ff */
[----:B------:R-:W-:Y:S01]  /*0640*/  @!P3 IMAD.MOV.U32 R5, RZ, RZ, 0x7f ;  /* 0x0000007fff05b424 */ /* 0x000fe200078e00ff */
[----:B------:R-:W3:Y:S02]  /*0650*/  @!P3 LDS R6, [UR8+0x38] ;  /* 0x00003808ff06b984 */ /* 0x000ee40008000800 */
[----:B--2---:R-:W-:Y:S02]  /*0660*/  LOP3.LUT R2, R2, 0xff000000, R3, 0xb8, !PT ;  /* 0xff00000002027812 */ /* 0x004fe400078eb803 */
[----:B---3--:R-:W-:-:S03]  /*0670*/  @!P3 LOP3.LUT R3, R6, 0xff, R5, 0xb8, !PT ;  /* 0x000000ff0603b812 */ /* 0x008fc600078eb805 */
[----:B------:R2:W-:Y:S04]  /*0680*/  STS [UR8+0x34], R2 ;  /* 0x00003402ff007988 */ /* 0x0005e80008000808 */
[----:B------:R2:W-:Y:S02]  /*0690*/  @!P3 STS [UR8+0x38], R3 ;  /* 0x00003803ff00b988 */ /* 0x0005e40008000808 */
.L_x_9:
[----:B------:R-:W-:Y:S05]  /*06a0*/  BSYNC.RECONVERGENT B0 ;  /* 0x0000000000007941 */ /* 0x000fea0003800200 */
.L_x_8:
[----:B------:R-:W-:Y:S04]  /*06b0*/  BSSY.RECONVERGENT B0, `(.L_x_10) ;  /* 0x000000e000007945 */ /* 0x000fe80003800200 */
[----:B------:R-:W-:Y:S05]  /*06c0*/  @P3 BRA `(.L_x_11) ;  /* 0x0000000000303947 */ /* 0x000fea0003800000 */
[----:B--2---:R-:W2:Y:S01]  /*06d0*/  LDS R3, [UR8+0x34] ;  /* 0x00003408ff037984 */ /* 0x004ea20008000800 */
[----:B------:R-:W4:Y:S03]  /*06e0*/  LDC.64 R8, c[0x0][0x3a8] ;  /* 0x0000ea00ff087b82 */ /* 0x000f260000000a00 */
[----:B---3--:R-:W3:Y:S01]  /*06f0*/  LDS R2, [UR8+0x1c] ;  /* 0x00001c08ff027984 */ /* 0x008ee20008000800 */
[C---:B----4-:R-:W-:Y:S01]  /*0700*/  SHF.L.U64.HI R6, R8.reuse, 0x1, R9 ;  /* 0x0000000108067819 */ /* 0x050fe20000010209 */
[----:B------:R-:W-:-:S03]  /*0710*/  IMAD.SHL.U32 R5, R8, 0x2, RZ ;  /* 0x0000000208057824 */ /* 0x000fc600078e00ff */
[--C-:B------:R-:W-:Y:S02]  /*0720*/  SHF.R.U32.HI R7, RZ, 0x4, R6.reuse ;  /* 0x00000004ff077819 */ /* 0x100fe40000011606 */
[----:B------:R-:W-:-:S05]  /*0730*/  SHF.R.U64 R5, R5, 0x4, R6 ;  /* 0x0000000405057819 */ /* 0x000fca0000001206 */
[----:B------:R4:W-:Y:S01]  /*0740*/  STS [UR8+0xc], R5 ;  /* 0x00000c05ff007988 */ /* 0x0009e20008000808 */
[----:B--2---:R-:W-:Y:S02]  /*0750*/  LOP3.LUT R3, R3, 0x7, RZ, 0xb8, !PT ;  /* 0x0000000703037812 */ /* 0x004fe400078eb8ff */
[----:B---3--:R-:W-:-:S03]  /*0760*/  LOP3.LUT R2, R2, 0xf, R7, 0xb8, !PT ;  /* 0x0000000f02027812 */ /* 0x008fc600078eb807 */
[----:B------:R4:W-:Y:S04]  /*0770*/  STS [UR8+0x34], R3 ;  /* 0x00003403ff007988 */ /* 0x0009e80008000808 */
[----:B------:R4:W-:Y:S02]  /*0780*/  STS [UR8+0x1c], R2 ;  /* 0x00001c02ff007988 */ /* 0x0009e40008000808 */
.L_x_11:
[----:B------:R-:W-:Y:S05]  /*0790*/  BSYNC.RECONVERGENT B0 ;  /* 0x0000000000007941 */ /* 0x000fea0003800200 */
.L_x_10:
[----:B------:R-:W-:Y:S04]  /*07a0*/  BSSY.RECONVERGENT B1, `(.L_x_12) ;  /* 0x000001a000017945 */ /* 0x000fe80003800200 */
[----:B------:R-:W-:Y:S04]  /*07b0*/  BSSY.RELIABLE B0, `(.L_x_13) ;  /* 0x0000015000007945 */ /* 0x000fe80003800100 */
[----:B------:R-:W-:Y:S05]  /*07c0*/  @P3 BRA `(.L_x_14) ;  /* 0x0000000000203947 */ /* 0x000fea0003800000 */
[----:B--234-:R-:W2:Y:S02]  /*07d0*/  LDS R2, [UR8+0x34] ;  /* 0x00003408ff027984 */ /* 0x01cea40008000800 */
[----:B--2---:R-:W-:-:S05]  /*07e0*/  LOP3.LUT R2, R2, 0x38, RZ, 0xb8, !PT ;  /* 0x0000003802027812 */ /* 0x004fca00078eb8ff */
[----:B------:R2:W-:Y:S01]  /*07f0*/  STS [UR8+0x34], R2 ;  /* 0x00003402ff007988 */ /* 0x0005e20008000808 */
[----:B------:R-:W-:Y:S05]  /*0800*/  @P3 BRA `(.L_x_15) ;  /* 0x0000000000203947 */ /* 0x000fea0003800000 */
[----:B--2---:R-:W2:Y:S01]  /*0810*/  LDS R2, [UR8+0x8] ;  /* 0x00000808ff027984 */ /* 0x004ea20008000800 */
[----:B------:R-:W-:-:S05]  /*0820*/  IMAD.MOV.U32 R3, RZ, RZ, 0x780 ;  /* 0x00000780ff037424 */ /* 0x000fca00078e00ff */
[----:B--2---:R-:W-:-:S05]  /*0830*/  LOP3.LUT R2, R2, 0x300, R3, 0xd8, !PT ;  /* 0x0000030002027812 */ /* 0x004fca00078ed803 */
[----:B------:R5:W-:Y:S02]  /*0840*/  STS [UR8+0x8], R2 ;  /* 0x00000802ff007988 */ /* 0x000be40008000808 */
.L_x_14:
[----:B------:R-:W-:Y:S05]  /*0850*/  @P3 BRA `(.L_x_16) ;  /* 0x0000000000283947 */ /* 0x000fea0003800000 */
[----:B--2345:R-:W2:Y:S02]  /*0860*/  LDS R2, [UR8+0x8] ;  /* 0x00000808ff027984 */ /* 0x03cea40008000800 */
[----:B--2---:R-:W-:-:S05]  /*0870*/  LOP3.LUT R2, R2, 0x1800, RZ, 0xb8, !PT ;  /* 0x0000180002027812 */ /* 0x004fca00078eb8ff */
[----:B------:R3:W-:Y:S02]  /*0880*/  STS [UR8+0x8], R2 ;  /* 0x00000802ff007988 */ /* 0x0007e40008000808 */
.L_x_15:
[----:B------:R-:W-:Y:S05]  /*0890*/  @P3 BREAK.RELIABLE B0 ;  /* 0x0000000000003942 */ /* 0x000fea0003800100 */
[----:B------:R-:W-:Y:S05]  /*08a0*/  @P3 BRA `(.L_x_17) ;  /* 0x0000000000243947 */ /* 0x000fea0003800000 */
[----:B------:R-:W4:Y:S01]  /*08b0*/  LDS R3, [UR8+0x8] ;  /* 0x00000808ff037984 */ /* 0x000f220008000800 */
[----:B--23--:R-:W-:-:S05]  /*08c0*/  IMAD.MOV.U32 R2, RZ, RZ, 0x6000 ;  /* 0x00006000ff027424 */ /* 0x00cfca00078e00ff */
[----:B----4-:R-:W-:-:S04]  /*08d0*/  LOP3.LUT R2, R3, 0x4000, R2, 0xd8, !PT ;  /* 0x0000400003027812 */ /* 0x010fc800078ed802 */
[----:B------:R-:W-:-:S05]  /*08e0*/  LOP3.LUT R2, R2, 0x400000, RZ, 0xb8, !PT ;  /* 0x0040000002027812 */ /* 0x000fca00078eb8ff */
[----:B------:R2:W-:Y:S02]  /*08f0*/  STS [UR8+0x8], R2 ;  /* 0x00000802ff007988 */ /* 0x0005e40008000808 */
.L_x_16:
[----:B------:R-:W-:Y:S05]  /*0900*/  BSYNC.RELIABLE B0 ;  /* 0x0000000000007941 */ /* 0x000fea0003800100 */
.L_x_13:
[----:B--2345:R-:W2:Y:S02]  /*0910*/  @!P3 LDS R2, [UR8+0x8] ;  /* 0x00000808ff02b984 */ /* 0x03cea40008000800 */
[----:B--2---:R-:W-:-:S05]  /*0920*/  @!P3 LOP3.LUT R2, R2, 0x8000, RZ, 0xb8, !PT ;  /* 0x000080000202b812 */ /* 0x004fca00078eb8ff */
[----:B------:R4:W-:Y:S02]  /*0930*/  @!P3 STS [UR8+0x8], R2 ;  /* 0x00000802ff00b988 */ /* 0x0009e40008000808 */
.L_x_17:
[----:B------:R-:W-:Y:S05]  /*0940*/  BSYNC.RECONVERGENT B1 ;  /* 0x0000000000017941 */ /* 0x000fea0003800200 */
.L_x_12:
[----:B------:R-:W-:Y:S05]  /*0950*/  WARPSYNC.ALL ;  /* 0x0000000000007948 */ /* 0x000fea0003800000 */
[----:B------:R-:W-:Y:S01]  /*0960*/  NOP ;  /* 0x0000000000007918 */ /* 0x000fe20000000000 */
[----:B------:R-:W5:Y:S02]  /*0970*/  LDC R5, c[0x0][0x39c] ;  /* 0x0000e700ff057b82 */ /* 0x000f640000000800 */
[----:B-----5:R-:W-:Y:S01]  /*0980*/  VIADD R5, R5, 0xffffffff ;  /* 0xffffffff05057836 */ /* 0x020fe20000000000 */
[----:B------:R-:W-:Y:S06]  /*0990*/  @P0 BRA `(.L_x_18) ;  /* 0x0000000000300947 */ /* 0x000fec0003800000 */
[----:B--234-:R-:W2:Y:S01]  /*09a0*/  S2R R2, SR_LANEID ;  /* 0x0000000000027919 */ /* 0x01cea20000000000 */
[----:B------:R-:W-:Y:S05]  /*09b0*/  WARPSYNC.ALL ;  /* 0x0000000000007948 */ /* 0x000fea0003800000 */
[----:B------:R-:W-:Y:S01]  /*09c0*/  NOP ;  /* 0x0000000000007918 */ /* 0x000fe20000000000 */
[----:B--2---:R-:W-:-:S05]  /*09d0*/  IMAD.SHL.U32 R6, R2, 0x4, RZ ;  /* 0x0000000402067824 */ /* 0x004fca00078e00ff */
[----:B------:R-:W2:Y:S01]  /*09e0*/  LDS R7, [R6+UR8] ;  /* 0x0000000806077984 */ /* 0x000ea20008000800 */
[----:B------:R-:W-:-:S05]  /*09f0*/  IADD3 R2, P1, PT, R6, UR12, RZ ;  /* 0x0000000c06027c10 */ /* 0x000fca000ff3e0ff */
[----:B------:R-:W-:-:S05]  /*0a00*/  IMAD.X R3, RZ, RZ, UR13, P1 ;  /* 0x0000000dff037e24 */ /* 0x000fca00088e06ff */
[----:B--2---:R5:W2:Y:S01]  /*0a10*/  ATOMG.E.EXCH.STRONG.GPU PT, RZ, [R2], R7 ;  /* 0x0000000702ff73a8 */ /* 0x004aa200041ee100 */
[----:B------:R-:W-:-:S04]  /*0a20*/  DEPBAR {5,4,3,2,1,0} ;  /* 0x0000003f0000791a */ /* 0x000fc80000000000 */
[----:B------:R-:W3:Y:S02]  /*0a30*/  CCTL.E.C.LDCU.IV.DEEP [UR12] ;  /* 0x000000000c007540 */ /* 0x000ee40009c08000 */
[----:B---3--:R5:W-:Y:S01]  /*0a40*/  UTMACCTL.IV [UR12] ;  /* 0x000000000c0079b9 */ /* 0x008be20008000000 */
[----:B------:R-:W-:Y:S01]  /*0a50*/  NOP ;  /* 0x0000000000007918 */ /* 0x000fe20000000000 */
.L_x_18:
[----:B------:R-:W-:Y:S05]  /*0a60*/  @P0 BRA `(.L_x_19) ;  /* 0x00000000000c0947 */ /* 0x000fea0003800000 */
[----:B------:R0:W-:Y:S01]  /*0a70*/  UTMACMDFLUSH ;  /* 0x00000000000079b7 */ /* 0x0001e20000000000 */
[----:B------:R-:W-:Y:S05]  /*0a80*/  @P0 BRA `(.L_x_19) ;  /* 0x0000000000040947 */ /* 0x000fea0003800000 */
[----:B------:R-:W-:-:S04]  /*0a90*/  DEPBAR.LE SB0, 0x0 ;  /* 0x000080000000791a */ /* 0x000fc80000000000 */
.L_x_19:
[----:B------:R-:W-:Y:S05]  /*0aa0*/  WARPSYNC.ALL ;  /* 0x0000000000007948 */ /* 0x000fea0003800000 */
[----:B------:R-:W-:Y:S01]  /*0ab0*/  NOP ;  /* 0x0000000000007918 */ /* 0x000fe20000000000 */
[----:B--2---:R-:W-:Y:S06]  /*0ac0*/  BAR.SYNC.DEFER_BLOCKING 0x0 ;  /* 0x0000000000007b1d */ /* 0x004fec0000010000 */
[----:B------:R-:W-:Y:S02]  /*0ad0*/  BSSY.RECONVERGENT B1, `(.L_x_20) ;  /* 0x000000b000017945 */ /* 0x000fe40003800200 */
[----:B------:R-:W-:Y:S06]  /*0ae0*/  BAR.SYNC.DEFER_BLOCKING 0x0 ;  /* 0x0000000000007b1d */ /* 0x000fec0000010000 */
[----:B------:R2:W-:Y:S01]  /*0af0*/  @!P0 STS [R10], RZ ;  /* 0x000000ff0a008388 */ /* 0x0005e20000000800 */
[----:B------:R-:W-:Y:S01]  /*0b00*/  NOP ;  /* 0x0000000000007918 */ /* 0x000fe20000000000 */
[----:B------:R-:W-:Y:S05]  /*0b10*/  @P3 BRA `(.L_x_21) ;  /* 0x0000000000183947 */ /* 0x000fea0003800000 */
[----:B---345:R-:W3:Y:S01]  /*0b20*/  LDS R2, [UR8+0x8] ;  /* 0x00000808ff027984 */ /* 0x038ee20008000800 */
[----:B------:R-:W4:Y:S01]  /*0b30*/  LDC.64 R6, c[0x0][0x388] ;  /* 0x0000e200ff067b82 */ /* 0x000f220000000a00 */
[----:B------:R-:W-:Y:S02]  /*0b40*/  IMAD.MOV.U32 R3, RZ, RZ, 0x70 ;  /* 0x00000070ff037424 */ /* 0x000fe400078e00ff */
[----:B----4-:R4:W-:Y:S03]  /*0b50*/  STS.64 [UR8], R6 ;  /* 0x00000006ff007988 */ /* 0x0109e60008000a08 */
[----:B---3--:R-:W-:-:S05]  /*0b60*/  LOP3.LUT R2, R2, 0x10, R3, 0xd8, !PT ;  /* 0x0000001002027812 */ /* 0x008fca00078ed803 */
[----:B------:R4:W-:Y:S02]  /*0b70*/  STS [UR8+0x8], R2 ;  /* 0x00000802ff007988 */ /* 0x0009e40008000808 */
.L_x_21:
[----:B-----5:R-:W-:Y:S05]  /*0b80*/  BSYNC.RECONVERGENT B1 ;  /* 0x0000000000017941 */ /* 0x020fea0003800200 */
.L_x_20:
[----:B------:R-:W-:Y:S04]  /*0b90*/  BSSY.RECONVERGENT B1, `(.L_x_22) ;  /* 0x000000a000017945 */ /* 0x000fe80003800200 */
[----:B------:R-:W-:Y:S05]  /*0ba0*/  @P3 BRA `(.L_x_23) ;  /* 0x0000000000203947 */ /* 0x000fea0003800000 */
[----:B---34-:R-:W3:Y:S01]  /*0bb0*/  LDS R2, [UR8+0x34] ;  /* 0x00003408ff027984 */ /* 0x018ee20008000800 */
[----:B------:R-:W-:Y:S02]  /*0bc0*/  IMAD.MOV.U32 R3, RZ, RZ, 0x3f000000 ;  /* 0x3f000000ff037424 */ /* 0x000fe400078e00ff */
[----:B------:R-:W-:Y:S01]  /*0bd0*/  @!P3 IMAD.MOV.U32 R6, RZ, RZ, 0x1f ;  /* 0x0000001fff06b424 */ /* 0x000fe200078e00ff */
[----:B------:R-:W4:Y:S02]  /*0be0*/  @!P3 LDS R7, [UR8+0x38] ;  /* 0x00003808ff07b984 */ /* 0x000f240008000800 */
[----:B---3--:R-:W-:Y:S02]  /*0bf0*/  LOP3.LUT R2, R2, 0xff000000, R3, 0xb8, !PT ;  /* 0xff00000002027812 */ /* 0x008fe400078eb803 */
[----:B----4-:R-:W-:-:S03]  /*0c00*/  @!P3 LOP3.LUT R3, R7, 0xff, R6, 0xb8, !PT ;  /* 0x000000ff0703b812 */ /* 0x010fc600078eb806 */
[----:B------:R5:W-:Y:S04]  /*0c10*/  STS [UR8+0x34], R2 ;  /* 0x00003402ff007988 */ /* 0x000be80008000808 */
[----:B------:R5:W-:Y:S02]  /*0c20*/  @!P3 STS [UR8+0x38], R3 ;  /* 0x00003803ff00b988 */ /* 0x000be40008000808 */
.L_x_23:
[----:B------:R-:W-:Y:S05]  /*0c30*/  BSYNC.RECONVERGENT B1 ;  /* 0x0000000000017941 */ /* 0x000fea0003800200 */
.L_x_22:
[----:B------:R-:W-:Y:S04]  /*0c40*/  BSSY.RECONVERGENT B1, `(.L_x_24) ;  /* 0x0000004000017945 */ /* 0x000fe80003800200 */
[----:B------:R-:W-:Y:S05]  /*0c50*/  @P3 BRA `(.L_x_25) ;  /* 0x0000000000083947 */ /* 0x000fea0003800000 */
[----:B------:R2:W-:Y:S04]  /*0c60*/  STS [UR8+0x24], R11 ;  /* 0x0000240bff007988 */ /* 0x0005e80008000808 */
[----:B------:R2:W-:Y:S02]  /*0c70*/  STS [UR8+0x20], R5 ;  /* 0x00002005ff007988 */ /* 0x0005e40008000808 */
.L_x_25:
[----:B------:R-:W-:Y:S05]  /*0c80*/  BSYNC.RECONVERGENT B1 ;  /* 0x0000000000017941 */ /* 0x000fea0003800200 */
.L_x_24:
[----:B------:R-:W-:Y:S04]  /*0c90*/  BSSY.RECONVERGENT B1, `(.L_x_26) ;  /* 0x000000e000017945 */ /* 0x000fe80003800200 */
[----:B------:R-:W-:Y:S05]  /*0ca0*/  @P3 BRA `(.L_x_27) ;  /* 0x0000000000303947 */ /* 0x000fea0003800000 */
[----:B-----5:R-:W5:Y:S01]  /*0cb0*/  LDS R3, [UR8+0x34] ;  /* 0x00003408ff037984 */ /* 0x020f620008000800 */
[----:B----4-:R-:W4:Y:S03]  /*0cc0*/  LDC.64 R6, c[0x0][0x3b0] ;  /* 0x0000ec00ff067b82 */ /* 0x010f260000000a00 */
[----:B---3--:R-:W3:Y:S01]  /*0cd0*/  LDS R2, [UR8+0x1c] ;  /* 0x00001c08ff027984 */ /* 0x008ee20008000800 */
[C---:B----4-:R-:W-:Y:S01]  /*0ce0*/  SHF.L.U64.HI R7, R6.reuse, 0x1, R7 ;  /* 0x0000000106077819 */ /* 0x050fe20000010207 */
[----:B------:R-:W-:-:S03]  /*0cf0*/  IMAD.SHL.U32 R6, R6, 0x2, RZ ;  /* 0x0000000206067824 */ /* 0x000fc600078e00ff */
[--C-:B------:R-:W-:Y:S02]  /*0d00*/  SHF.R.U32.HI R9, RZ, 0x4, R7.reuse ;  /* 0x00000004ff097819 */ /* 0x100fe40000011607 */
[----:B------:R-:W-:-:S05]  /*0d10*/  SHF.R.U64 R6, R6, 0x4, R7 ;  /* 0x0000000406067819 */ /* 0x000fca0000001207 */
[----:B------:R4:W-:Y:S01]  /*0d20*/  STS [UR8+0xc], R6 ;  /* 0x00000c06ff007988 */ /* 0x0009e20008000808 */
[----:B-----5:R-:W-:Y:S02]  /*0d30*/  LOP3.LUT R3, R3, 0x7, RZ, 0xb8, !PT ;  /* 0x0000000703037812 */ /* 0x020fe400078eb8ff */
[----:B---3--:R-:W-:-:S03]  /*0d40*/  LOP3.LUT R2, R2, 0xf, R9, 0xb8, !PT ;  /* 0x0000000f02027812 */ /* 0x008fc600078eb809 */
[----:B------:R4:W-:Y:S04]  /*0d50*/  STS [UR8+0x34], R3 ;  /* 0x00003403ff007988 */ /* 0x0009e80008000808 */
[----:B------:R4:W-:Y:S02]  /*0d60*/  STS [UR8+0x1c], R2 ;  /* 0x00001c02ff007988 */ /* 0x0009e40008000808 */
.L_x_27:
[----:B------:R-:W-:Y:S05]  /*0d70*/  BSYNC.RECONVERGENT B1 ;  /* 0x0000000000017941 */ /* 0x000fea0003800200 */
.L_x_26:
[----:B------:R-:W-:Y:S04]  /*0d80*/  BSSY.RECONVERGENT B2, `(.L_x_28) ;  /* 0x000001a000027945 */ /* 0x000fe80003800200 */
[----:B------:R-:W-:Y:S04]  /*0d90*/  BSSY.RELIABLE B1, `(.L_x_29) ;  /* 0x0000015000017945 */ /* 0x000fe80003800100 */
[----:B------:R-:W-:Y:S05]  /*0da0*/  @P3 BRA `(.L_x_30) ;  /* 0x0000000000203947 */ /* 0x000fea0003800000 */
[----:B---345:R-:W3:Y:S02]  /*0db0*/  LDS R2, [UR8+0x34] ;  /* 0x00003408ff027984 */ /* 0x038ee40008000800 */
[----:B---3--:R-:W-:-:S05]  /*0dc0*/  LOP3.LUT R2, R2, 0x38, RZ, 0xb8, !PT ;  /* 0x0000003802027812 */ /* 0x008fca00078eb8ff */
[----:B------:R3:W-:Y:S01]  /*0dd0*/  STS [UR8+0x34], R2 ;  /* 0x00003402ff007988 */ /* 0x0007e20008000808 */
[----:B------:R-:W-:Y:S05]  /*0de0*/  @P3 BRA `(.L_x_31) ;  /* 0x0000000000203947 */ /* 0x000fea0003800000 */
[----:B---3--:R-:W3:Y:S01]  /*0df0*/  LDS R2, [UR8+0x8] ;  /* 0x00000808ff027984 */ /* 0x008ee20008000800 */
[----:B------:R-:W-:-:S05]  /*0e00*/  IMAD.MOV.U32 R3, RZ, RZ, 0x780 ;  /* 0x00000780ff037424 */ /* 0x000fca00078e00ff */
[----:B---3--:R-:W-:-:S05]  /*0e10*/  LOP3.LUT R2, R2, 0x300, R3, 0xd8, !PT ;  /* 0x0000030002027812 */ /* 0x008fca00078ed803 */
[----:B------:R3:W-:Y:S02]  /*0e20*/  STS [UR8+0x8], R2 ;  /* 0x00000802ff007988 */ /* 0x0007e40008000808 */
.L_x_30:
[----:B------:R-:W-:Y:S05]  /*0e30*/  @P3 BRA `(.L_x_32) ;  /* 0x0000000000283947 */ /* 0x000fea0003800000 */
[----:B---345:R-:W3:Y:S02]  /*0e40*/  LDS R2, [UR8+0x8] ;  /* 0x00000808ff027984 */ /* 0x038ee40008000800 */
[----:B---3--:R-:W-:-:S05]  /*0e50*/  LOP3.LUT R2, R2, 0x1800, RZ, 0xb8, !PT ;  /* 0x0000180002027812 */ /* 0x008fca00078eb8ff */
[----:B------:R4:W-:Y:S02]  /*0e60*/  STS [UR8+0x8], R2 ;  /* 0x00000802ff007988 */ /* 0x0009e40008000808 */
.L_x_31:
[----:B------:R-:W-:Y:S05]  /*0e70*/  @P3 BREAK.RELIABLE B1 ;  /* 0x0000000000013942 */ /* 0x000fea0003800100 */
[----:B------:R-:W-:Y:S05]  /*0e80*/  @P3 BRA `(.L_x_33) ;  /* 0x0000000000243947 */ /* 0x000fea0003800000 */
[----:B---34-:R-:W3:Y:S01]  /*0e90*/  LDS R2, [UR8+0x8] ;  /* 0x00000808ff027984 */ /* 0x018ee20008000800 */
[----:B------:R-:W-:-:S05]  /*0ea0*/  IMAD.MOV.U32 R3, RZ, RZ, 0x6000 ;  /* 0x00006000ff037424 */ /* 0x000fca00078e00ff */
[----:B---3--:R-:W-:-:S04]  /*0eb0*/  LOP3.LUT R2, R2, 0x6000, R3, 0xd8, !PT ;  /* 0x0000600002027812 */ /* 0x008fc800078ed803 */
[----:B------:R-:W-:-:S05]  /*0ec0*/  LOP3.LUT R2, R2, 0x400000, RZ, 0xb8, !PT ;  /* 0x0040000002027812 */ /* 0x000fca00078eb8ff */
[----:B------:R3:W-:Y:S02]  /*0ed0*/  STS [UR8+0x8], R2 ;  /* 0x00000802ff007988 */ /* 0x0007e40008000808 */
.L_x_32:
[----:B------:R-:W-:Y:S05]  /*0ee0*/  BSYNC.RELIABLE B1 ;  /* 0x0000000000017941 */ /* 0x000fea0003800100 */
.L_x_29:
[----:B---345:R-:W3:Y:S02]  /*0ef0*/  @!P3 LDS R2, [UR8+0x8] ;  /* 0x00000808ff02b984 */ /* 0x038ee40008000800 */
[----:B---3--:R-:W-:-:S05]  /*0f00*/  @!P3 LOP3.LUT R2, R2, 0x8000, RZ, 0xb8, !PT ;  /* 0x000080000202b812 */ /* 0x008fca00078eb8ff */
[----:B------:R5:W-:Y:S02]  /*0f10*/  @!P3 STS [UR8+0x8], R2 ;  /* 0x00000802ff00b988 */ /* 0x000be40008000808 */
.L_x_33:
[----:B------:R-:W-:Y:S05]  /*0f20*/  BSYNC.RECONVERGENT B2 ;  /* 0x0000000000027941 */ /* 0x000fea0003800200 */
.L_x_28:
[----:B------:R-:W-:Y:S05]  /*0f30*/  WARPSYNC.ALL ;  /* 0x0000000000007948 */ /* 0x000fea0003800000 */
[----:B------:R-:W-:Y:S01]  /*0f40*/  NOP ;  /* 0x0000000000007918 */ /* 0x000fe20000000000 */
[----:B------:R-:W-:-:S04]  /*0f50*/  UIADD3 UR5, UPT, UPT, UR4, 0x80, URZ ;  /* 0x0000008004057890 */ /* 0x000fc8000fffe0ff */
[----:B------:R-:W-:-:S04]  /*0f60*/  UIADD3 UR14, UP0, UPT, UR5, UR16, URZ ;  /* 0x00000010050e7290 */ /* 0x000fc8000ff1e0ff */
[----:B------:R-:W-:Y:S01]  /*0f70*/  ULEA.HI.X.SX32 UR15, UR5, UR17, 0x1, UP0 ;  /* 0x00000011050f7291 */ /* 0x000fe200080f0eff */
[----:B------:R-:W-:Y:S11]  /*0f80*/  @P0 BRA `(.L_x_34) ;  /* 0x0000000000300947 */ /* 0x000ff60003800000 */
[----:B---345:R-:W3:Y:S01]  /*0f90*/  S2R R2, SR_LANEID ;  /* 0x0000000000027919 */ /* 0x038ee20000000000 */
[----:B------:R-:W-:Y:S05]  /*0fa0*/  WARPSYNC.ALL ;  /* 0x0000000000007948 */ /* 0x000fea0003800000 */
[----:B------:R-:W-:Y:S01]  /*0fb0*/  NOP ;  /* 0x0000000000007918 */ /* 0x000fe20000000000 */
[----:B---3--:R-:W-:-:S05]  /*0fc0*/  IMAD.SHL.U32 R6, R2, 0x4, RZ ;  /* 0x0000000402067824 */ /* 0x008fca00078e00ff */
[----:B------:R-:W3:Y:S01]  /*0fd0*/  LDS R7, [R6+UR8] ;  /* 0x0000000806077984 */ /* 0x000ee20008000800 */
[----:B------:R-:W-:-:S05]  /*0fe0*/  IADD3 R2, P1, PT, R6, UR14, RZ ;  /* 0x0000000e06027c10 */ /* 0x000fca000ff3e0ff */
[----:B------:R-:W-:-:S05]  /*0ff0*/  IMAD.X R3, RZ, RZ, UR15, P1 ;  /* 0x0000000fff037e24 */ /* 0x000fca00088e06ff */
[----:B---3--:R3:W4:Y:S01]  /*1000*/  ATOMG.E.EXCH.STRONG.GPU PT, RZ, [R2], R7 ;  /* 0x0000000702ff73a8 */ /* 0x00872200041ee100 */
[----:B------:R-:W-:-:S04]  /*1010*/  DEPBAR {5,4,3,2,1,0} ;  /* 0x0000003f0000791a */ /* 0x000fc80000000000 */
[----:B------:R-:W5:Y:S02]  /*1020*/  CCTL.E.C.LDCU.IV.DEEP [UR14] ;  /* 0x000000000e007540 */ /* 0x000f640009c08000 */
[----:B-----5:R3:W-:Y:S01]  /*1030*/  UTMACCTL.IV [UR14] ;  /* 0x000000000e0079b9 */ /* 0x0207e20008000000 */
[----:B------:R-:W-:Y:S01]  /*1040*/  NOP ;  /* 0x0000000000007918 */ /* 0x000fe20000000000 */
.L_x_34:
[----:B------:R-:W-:Y:S05]  /*1050*/  @P0 BRA `(.L_x_35) ;  /* 0x00000000000c0947 */ /* 0x000fea0003800000 */
[----:B------:R0:W-:Y:S01]  /*1060*/  UTMACMDFLUSH ;  /* 0x00000000000079b7 */ /* 0x0001e20000000000 */
[----:B------:R-:W-:Y:S05]  /*1070*/  @P0 BRA `(.L_x_35) ;  /* 0x0000000000040947 */ /* 0x000fea0003800000 */
[----:B------:R-:W-:-:S04]  /*1080*/  DEPBAR.LE SB0, 0x0 ;  /* 0x000080000000791a */ /* 0x000fc80000000000 */
.L_x_35:
[----:B------:R-:W-:Y:S05]  /*1090*/  WARPSYNC.ALL ;  /* 0x0000000000007948 */ /* 0x000fea0003800000 */
[----:B------:R-:W-:Y:S01]  /*10a0*/  NOP ;  /* 0x0000000000007918 */ /* 0x000fe20000000000 */
[----:B----4-:R-:W-:Y:S06]  /*10b0*/  BAR.SYNC.DEFER_BLOCKING 0x0 ;  /* 0x0000000000007b1d */ /* 0x010fec0000010000 */
[----:B------:R-:W-:Y:S02]  /*10c0*/  BSSY.RECONVERGENT B2, `(.L_x_36) ;  /* 0x000000b000027945 */ /* 0x000fe40003800200 */
[----:B------:R-:W-:Y:S06]  /*10d0*/  BAR.SYNC.DEFER_BLOCKING 0x0 ;  /* 0x0000000000007b1d */ /* 0x000fec0000010000 */
[----:B------:R4:W-:Y:S01]  /*10e0*/  @!P0 STS [R10], RZ ;  /* 0x000000ff0a008388 */ /* 0x0009e20000000800 */
[----:B------:R-:W-:Y:S01]  /*10f0*/  NOP ;  /* 0x0000000000007918 */ /* 0x000fe20000000000 */
[----:B------:R-:W-:Y:S05]  /*1100*/  @P3 BRA `(.L_x_37) ;  /* 0x0000000000183947 */ /* 0x000fea0003800000 */
[----:B---3-5:R-:W3:Y:S01]  /*1110*/  LDS R2, [UR8+0x8] ;  /* 0x00000808ff027984 */ /* 0x028ee20008000800 */
[----:B------:R-:W5:Y:S01]  /*1120*/  LDC.64 R6, c[0x0][0x390] ;  /* 0x0000e400ff067b82 */ /* 0x000f620000000a00 */
[----:B------:R-:W-:Y:S02]  /*1130*/  IMAD.MOV.U32 R3, RZ, RZ, 0x70 ;  /* 0x00000070ff037424 */ /* 0x000fe400078e00ff */
[----:B-----5:R5:W-:Y:S03]  /*1140*/  STS.64 [UR8], R6 ;  /* 0x00000006ff007988 */ /* 0x020be60008000a08 */
[----:B---3--:R-:W-:-:S05]  /*1150*/  LOP3.LUT R2, R2, 0x10, R3, 0xd8, !PT ;  /* 0x0000001002027812 */ /* 0x008fca00078ed803 */
[----:B------:R5:W-:Y:S02]  /*1160*/  STS [UR8+0x8], R2 ;  /* 0x00000802ff007988 */ /* 0x000be40008000808 */
.L_x_37:
[----:B---3--:R-:W-:Y:S05]  /*1170*/  BSYNC.RECONVERGENT B2 ;  /* 0x0000000000027941 */ /* 0x008fea0003800200 */
.L_x_36:
[----:B------:R-:W-:Y:S04]  /*1180*/  BSSY.RECONVERGENT B3, `(.L_x_38) ;  /* 0x0000011000037945 */ /* 0x000fe80003800200 */
[----:B------:R-:W-:Y:S04]  /*1190*/  BSSY.RELIABLE B2, `(.L_x_39) ;  /* 0x000000e000027945 */ /* 0x000fe80003800100 */
[----:B------:R-:W-:Y:S05]  /*11a0*/  @P3 BRA `(.L_x_40) ;  /* 0x0000000000243947 */ /* 0x000fea0003800000 */
[----:B-----5:R-:W3:Y:S01]  /*11b0*/  LDS R2, [UR8+0x34] ;  /* 0x00003408ff027984 */ /* 0x020ee20008000800 */
[----:B------:R-:W-:-:S05]  /*11c0*/  IMAD.MOV.U32 R3, RZ, RZ, 0x3f000000 ;  /* 0x3f000000ff037424 */ /* 0x000fca00078e00ff */
[----:B---3--:R-:W-:-:S05]  /*11d0*/  LOP3.LUT R2, R2, 0xff000000, R3, 0xb8, !PT ;  /* 0xff00000002027812 */ /* 0x008fca00078eb803 */
[----:B------:R3:W-:Y:S01]  /*11e0*/  STS [UR8+0x34], R2 ;  /* 0x00003402ff007988 */ /* 0x0007e20008000808 */
[----:B------:R-:W-:Y:S05]  /*11f0*/  @P3 BRA `(.L_x_41) ;  /* 0x00000000001c3947 */ /* 0x000fea0003800000 */
[----:B---3--:R-:W3:Y:S01]  /*1200*/  LDS R2, [UR8+0x38] ;  /* 0x00003808ff027984 */ /* 0x008ee20008000800 */
[----:B------:R-:W-:-:S05]  /*1210*/  IMAD.MOV.U32 R3, RZ, RZ, 0x7f ;  /* 0x0000007fff037424 */ /* 0x000fca00078e00ff */
[----:B---3--:R-:W-:-:S05]  /*1220*/  LOP3.LUT R2, R2, 0xff, R3, 0xb8, !PT ;  /* 0x000000ff02027812 */ /* 0x008fca00078eb803 */
[----:B------:R3:W-:Y:S02]  /*1230*/  STS [UR8+0x38], R2 ;  /* 0x00003802ff007988 */ /* 0x0007e40008000808 */
.L_x_40:
[----:B------:R-:W-:Y:S05]  /*1240*/  @P3 BREAK.RELIABLE B2 ;  /* 0x0000000000023942 */ /* 0x000fea0003800100 */
[----:B------:R-:W-:Y:S05]  /*1250*/  @P3 BRA `(.L_x_42) ;  /* 0x00000000000c3947 */ /* 0x000fea0003800000 */
[----:B------:R2:W-:Y:S02]  /*1260*/  STS [UR8+0x20], R5 ;  /* 0x00002005ff007988 */ /* 0x0005e40008000808 */
.L_x_41:
[----:B------:R-:W-:Y:S05]  /*1270*/  BSYNC.RELIABLE B2 ;  /* 0x0000000000027941 */ /* 0x000fea0003800100 */
.L_x_39:
[----:B------:R2:W-:Y:S02]  /*1280*/  @!P3 STS [UR8+0x24], R4 ;  /* 0x00002404ff00b988 */ /* 0x0005e40008000808 */
.L_x_42:
[----:B------:R-:W-:Y:S05]  /*1290*/  BSYNC.RECONVERGENT B3 ;  /* 0x0000000000037941 */ /* 0x000fea0003800200 */
.L_x_38:
[----:B------:R-:W-:Y:S05]  /*12a0*/  WARPSYNC.ALL ;  /* 0x0000000000007948 */ /* 0x000fea0003800000 */
[----:B------:R-:W-:Y:S01]  /*12b0*/  NOP ;  /* 0x0000000000007918 */ /* 0x000fe20000000000 */
[----:B------:R-:W-:Y:S04]  /*12c0*/  BSSY.RECONVERGENT B3, `(.L_x_43) ;  /* 0x000000e000037945 */ /* 0x000fe80003800200 */
[----:B------:R-:W-:Y:S05]  /*12d0*/  @P3 BRA `(.L_x_44) ;  /* 0x0000000000303947 */ /* 0x000fea0003800000 */
[----:B------:R-:W2:Y:S02]  /*12e0*/  LDS R3, [UR8+0x34] ;  /* 0x00003408ff037984 */ /* 0x000ea40008000800 */
[----:B--2---:R-:W2:Y:S02]  /*12f0*/  LDC.64 R4, c[0x0][0x3b8] ;  /* 0x0000ee00ff047b82 */ /* 0x004ea40000000a00 */
[----:B---3-5:R-:W3:Y:S01]  /*1300*/  LDS R2, [UR8+0x1c] ;  /* 0x00001c08ff027984 */ /* 0x028ee20008000800 */
[C---:B--2---:R-:W-:Y:S01]  /*1310*/  SHF.L.U64.HI R5, R4.reuse, 0x1, R5 ;  /* 0x0000000104057819 */ /* 0x044fe20000010205 */
[----:B------:R-:W-:-:S03]  /*1320*/  IMAD.SHL.U32 R4, R4, 0x2, RZ ;  /* 0x0000000204047824 */ /* 0x000fc600078e00ff */
[--C-:B------:R-:W-:Y:S02]  /*1330*/  SHF.R.U32.HI R7, RZ, 0x4, R5.reuse ;  /* 0x00000004ff077819 */ /* 0x100fe40000011605 */
[----:B------:R-:W-:-:S05]  /*1340*/  SHF.R.U64 R4, R4, 0x4, R5 ;  /* 0x0000000404047819 */ /* 0x000fca0000001205 */
[----:B------:R2:W-:Y:S01]  /*1350*/  STS [UR8+0xc], R4 ;  /* 0x00000c04ff007988 */ /* 0x0005e20008000808 */
[----:B------:R-:W-:Y:S02]  /*1360*/  LOP3.LUT R3, R3, 0x7, RZ, 0xb8, !PT ;  /* 0x0000000703037812 */ /* 0x000fe400078eb8ff */
[----:B---3--:R-:W-:-:S03]  /*1370*/  LOP3.LUT R2, R2, 0xf, R7, 0xb8, !PT ;  /* 0x0000000f02027812 */ /* 0x008fc600078eb807 */
[----:B------:R2:W-:Y:S04]  /*1380*/  STS [UR8+0x34], R3 ;  /* 0x00003403ff007988 */ /* 0x0005e80008000808 */
[----:B------:R2:W-:Y:S02]  /*1390*/  STS [UR8+0x1c], R2 ;  /* 0x00001c02ff007988 */ /* 0x0005e40008000808 */
.L_x_44:
[----:B------:R-:W-:Y:S05]  /*13a0*/  BSYNC.RECONVERGENT B3 ;  /* 0x0000000000037941 */ /* 0x000fea0003800200 */
.L_x_43:
[----:B------:R-:W-:Y:S04]  /*13b0*/  BSSY.RECONVERGENT B4, `(.L_x_45) ;  /* 0x000001a000047945 */ /* 0x000fe80003800200 */
[----:B------:R-:W-:Y:S04]  /*13c0*/  BSSY.RELIABLE B3, `(.L_x_46) ;  /* 0x0000015000037945 */ /* 0x000fe80003800100 */
[----:B------:R-:W-:Y:S05]  /*13d0*/  @P3 BRA `(.L_x_47) ;  /* 0x0000000000203947 */ /* 0x000fea0003800000 */
[----:B--23-5:R-:W2:Y:S02]  /*13e0*/  LDS R2, [UR8+0x34] ;  /* 0x00003408ff027984 */ /* 0x02cea40008000800 */
[----:B--2---:R-:W-:-:S05]  /*13f0*/  LOP3.LUT R2, R2, 0x38, RZ, 0xb8, !PT ;  /* 0x0000003802027812 */ /* 0x004fca00078eb8ff */
[----:B------:R2:W-:Y:S01]  /*1400*/  STS [UR8+0x34], R2 ;  /* 0x00003402ff007988 */ /* 0x0005e20008000808 */
[----:B------:R-:W-:Y:S05]  /*1410*/  @P3 BRA `(.L_x_48) ;  /* 0x0000000000203947 */ /* 0x000fea0003800000 */
[----:B--2---:R-:W2:Y:S01]  /*1420*/  LDS R2, [UR8+0x8] ;  /* 0x00000808ff027984 */ /* 0x004ea20008000800 */
[----:B------:R-:W-:-:S05]  /*1430*/  IMAD.MOV.U32 R3, RZ, RZ, 0x780 ;  /* 0x00000780ff037424 */ /* 0x000fca00078e00ff */
[----:B--2---:R-:W-:-:S05]  /*1440*/  LOP3.LUT R2, R2, 0x300, R3, 0xd8, !PT ;  /* 0x0000030002027812 */ /* 0x004fca00078ed803 */
[----:B------:R2:W-:Y:S02]  /*1450*/  STS [UR8+0x8], R2 ;  /* 0x00000802ff007988 */ /* 0x0005e40008000808 */
.L_x_47:
[----:B------:R-:W-:Y:S05]  /*1460*/  @P3 BRA `(.L_x_49) ;  /* 0x0000000000283947 */ /* 0x000fea0003800000 */
[----:B--23-5:R-:W2:Y:S02]  /*1470*/  LDS R2, [UR8+0x8] ;  /* 0x00000808ff027984 */ /* 0x02cea40008000800 */
[----:B--2---:R-:W-:-:S05]  /*1480*/  LOP3.LUT R2, R2, 0x1800, RZ, 0xb8, !PT ;  /* 0x0000180002027812 */ /* 0x004fca00078eb8ff */
[----:B------:R3:W-:Y:S02]  /*1490*/  STS [UR8+0x8], R2 ;  /* 0x00000802ff007988 */ /* 0x0007e40008000808 */
.L_x_48:
[----:B------:R-:W-:Y:S05]  /*14a0*/  @P3 BREAK.RELIABLE B3 ;  /* 0x0000000000033942 */ /* 0x000fea0003800100 */
[----:B------:R-:W-:Y:S05]  /*14b0*/  @P3 BRA `(.L_x_50) ;  /* 0x0000000000243947 */ /* 0x000fea0003800000 */
[----:B--23--:R-:W2:Y:S01]  /*14c0*/  LDS R2, [UR8+0x8] ;  /* 0x00000808ff027984 */ /* 0x00cea20008000800 */
[----:B------:R-:W-:-:S05]  /*14d0*/  IMAD.MOV.U32 R3, RZ, RZ, 0x6000 ;  /* 0x00006000ff037424 */ /* 0x000fca00078e00ff */
[----:B--2---:R-:W-:-:S04]  /*14e0*/  LOP3.LUT R2, R2, 0x6000, R3, 0xd8, !PT ;  /* 0x0000600002027812 */ /* 0x004fc800078ed803 */
[----:B------:R-:W-:-:S05]  /*14f0*/  LOP3.LUT R2, R2, 0x400000, RZ, 0xb8, !PT ;  /* 0x0040000002027812 */ /* 0x000fca00078eb8ff */
[----:B------:R2:W-:Y:S02]  /*1500*/  STS [UR8+0x8], R2 ;  /* 0x00000802ff007988 */ /* 0x0005e40008000808 */
.L_x_49:
[----:B------:R-:W-:Y:S05]  /*1510*/  BSYNC.RELIABLE B3 ;  /* 0x0000000000037941 */ /* 0x000fea0003800100 */
.L_x_46:
[----:B--23-5:R-:W2:Y:S02]  /*1520*/  @!P3 LDS R2, [UR8+0x8] ;  /* 0x00000808ff02b984 */ /* 0x02cea40008000800 */
[----:B--2---:R-:W-:-:S05]  /*1530*/  @!P3 LOP3.LUT R2, R2, 0x8000, RZ, 0xb8, !PT ;  /* 0x000080000202b812 */ /* 0x004fca00078eb8ff */
[----:B------:R5:W-:Y:S02]  /*1540*/  @!P3 STS [UR8+0x8], R2 ;  /* 0x00000802ff00b988 */ /* 0x000be40008000808 */
.L_x_50:
[----:B------:R-:W-:Y:S05]  /*1550*/  BSYNC.RECONVERGENT B4 ;  /* 0x0000000000047941 */ /* 0x000fea0003800200 */
.L_x_45:
[----:B------:R-:W-:Y:S05]  /*1560*/  WARPSYNC.ALL ;  /* 0x0000000000007948 */ /* 0x000fea0003800000 */
[----:B------:R-:W-:Y:S01]  /*1570*/  NOP ;  /* 0x0000000000007918 */ /* 0x000fe20000000000 */
[----:B------:R-:W-:-:S04]  /*1580*/  UIADD3 UR4, UPT, UPT, UR4, 0x100, URZ ;  /* 0x0000010004047890 */ /* 0x000fc8000fffe0ff */
[----:B------:R-:W-:-:S04]  /*1590*/  UIADD3 UR16, UP0, UPT, UR4, UR16, URZ ;  /* 0x0000001004107290 */ /* 0x000fc8000ff1e0ff */
[----:B------:R-:W-:Y:S01]  /*15a0*/  ULEA.HI.X.SX32 UR17, UR4, UR17, 0x1, UP0 ;  /* 0x0000001104117291 */ /* 0x000fe200080f0eff */
[----:B------:R-:W-:Y:S11]  /*15b0*/  @P0 BRA `(.L_x_51) ;  /* 0x0000000000300947 */ /* 0x000ff60003800000 */
[----:B--23-5:R-:W2:Y:S01]  /*15c0*/  S2R R2, SR_LANEID ;  /* 0x0000000000027919 */ /* 0x02cea20000000000 */
[----:B------:R-:W-:Y:S05]  /*15d0*/  WARPSYNC.ALL ;  /* 0x0000000000007948 */ /* 0x000fea0003800000 */
[----:B------:R-:W-:Y:S01]  /*15e0*/  NOP ;  /* 0x0000000000007918 */ /* 0x000fe20000000000 */
[----:B--2---:R-:W-:-:S05]  /*15f0*/  IMAD.SHL.U32 R4, R2, 0x4, RZ ;  /* 0x0000000402047824 */ /* 0x004fca00078e00ff */
[----:B------:R-:W2:Y:S01]  /*1600*/  LDS R5, [R4+UR8] ;  /* 0x0000000804057984 */ /* 0x000ea20008000800 */
[----:B------:R-:W-:-:S05]  /*1610*/  IADD3 R2, P1, PT, R4, UR16, RZ ;  /* 0x0000001004027c10 */ /* 0x000fca000ff3e0ff */
[----:B------:R-:W-:-:S05]  /*1620*/  IMAD.X R3, RZ, RZ, UR17, P1 ;  /* 0x00000011ff037e24 */ /* 0x000fca00088e06ff */
[----:B--2---:R2:W3:Y:S01]  /*1630*/  ATOMG.E.EXCH.STRONG.GPU PT, RZ, [R2], R5 ;  /* 0x0000000502ff73a8 */ /* 0x0044e200041ee100 */
[----:B------:R-:W-:-:S04]  /*1640*/  DEPBAR {5,4,3,2,1,0} ;  /* 0x0000003f0000791a */ /* 0x000fc80000000000 */
[----:B------:R-:W5:Y:S02]  /*1650*/  CCTL.E.C.LDCU.IV.DEEP [UR16] ;  /* 0x0000000010007540 */ /* 0x000f640009c08000 */
[----:B-----5:R2:W-:Y:S01]  /*1660*/  UTMACCTL.IV [UR16] ;  /* 0x00000000100079b9 */ /* 0x0205e20008000000 */
[----:B------:R-:W-:Y:S01]  /*1670*/  NOP ;  /* 0x0000000000007918 */ /* 0x000fe20000000000 */
.L_x_51:
[----:B------:R-:W-:Y:S05]  /*1680*/  @P0 BRA `(.L_x_52) ;  /* 0x00000000000c0947 */ /* 0x000fea0003800000 */
[----:B------:R0:W-:Y:S01]  /*1690*/  UTMACMDFLUSH ;  /* 0x00000000000079b7 */ /* 0x0001e20000000000 */
[----:B------:R-:W-:Y:S05]  /*16a0*/  @P0 BRA `(.L_x_52) ;  /* 0x0000000000040947 */ /* 0x000fea0003800000 */
[----:B------:R-:W-:-:S04]  /*16b0*/  DEPBAR.LE SB0, 0x0 ;  /* 0x000080000000791a */ /* 0x000fc80000000000 */
.L_x_52:
[----:B------:R-:W-:Y:S05]  /*16c0*/  WARPSYNC.ALL ;  /* 0x0000000000007948 */ /* 0x000fea0003800000 */
[----:B------:R-:W-:Y:S01]  /*16d0*/  NOP ;  /* 0x0000000000007918 */ /* 0x000fe20000000000 */
[----:B---3--:R-:W-:Y:S01]  /*16e0*/  BAR.SYNC.DEFER_BLOCKING 0x0 ;  /* 0x0000000000007b1d */ /* 0x008fe20000010000 */
[----:B------:R-:W-:Y:S01]  /*16f0*/  ISETP.GE.AND P0, PT, R12, 0x1, PT ;  /* 0x000000010c00780c */ /* 0x000fe20003f06270 */
[----:B------:R-:W-:Y:S01]  /*1700*/  USHF.L.U32 UR24, UR24, 0x7, URZ ;  /* 0x0000000718187899 */ /* 0x000fe200080006ff */
[----:B--2--5:R-:W-:Y:S01]  /*1710*/  SHF.R.U32.HI R2, RZ, 0x5, R0 ;  /* 0x00000005ff027819 */ /* 0x024fe20000011600 */
[----:B------:R-:W-:-:S02]  /*1720*/  USHF.L.U32 UR11, UR11, 0x7, URZ ;  /* 0x000000070b0b7899 */ /* 0x000fc400080006ff */
[----:B------:R-:W-:Y:S01]  /*1730*/  VOTEU.ALL UP0, P3 ;  /* 0x0000000000ff7886 */ /* 0x000fe20001800000 */
[----:B------:R-:W-:Y:S01]  /*1740*/  UMOV UR4, 0x1 ;  /* 0x0000000100047882 */ /* 0x000fe20000000000 */
[----:B------:R-:W-:Y:S01]  /*1750*/  VOTEU.ALL UP1, P3 ;  /* 0x0000000000ff7886 */ /* 0x000fe20001820000 */
[----:B------:R-:W-:Y:S02]  /*1760*/  R2UR UR25, R2 ;  /* 0x00000000021972ca */ /* 0x000fe400000e0000 */
[----:B------:R-:W-:-:S04]  /*1770*/  @!UP0 UIADD3 UR6, UPT, UPT, -UR4, 0x100000, URZ ;  /* 0x0010000004068890 */ /* 0x000fc8000fffe1ff */
[----:B------:R-:W-:Y:S02]  /*1780*/  @!UP0 USHF.L.U32 UR7, UR6, 0xb, URZ ;  /* 0x0000000b06078899 */ /* 0x000fe400080006ff */
[----:B------:R-:W-:Y:S02]  /*1790*/  @!UP0 USHF.L.U32 UR6, UR6, 0x1, URZ ;  /* 0x0000000106068899 */ /* 0x000fe400080006ff */
[----:B------:R-:W-:-:S04]  /*17a0*/  @!UP0 UIADD3 UR4, UPT, UPT, -UR4, 0x100000, URZ ;  /* 0x0010000004048890 */ /* 0x000fc8000fffe1ff */
[----:B------:R-:W-:Y:S02]  /*17b0*/  @!UP0 USHF.L.U32 UR5, UR4, 0xb, URZ ;  /* 0x0000000b04058899 */ /* 0x000fe400080006ff */
[----:B------:R-:W-:Y:S01]  /*17c0*/  @!UP0 USHF.L.U32 UR4, UR4, 0x1, URZ ;  /* 0x0000000104048899 */ /* 0x000fe200080006ff */
[----:B------:R-:W-:Y:S01]  /*17d0*/  VOTEU.ALL UP0, P3 ;  /* 0x0000000000ff7886 */ /* 0x000fe20001800000 */
[----:B------:R-:W2:Y:S04]  /*17e0*/  FENCE.VIEW.ASYNC.S ;  /* 0x00000000000073c6 */ /* 0x000ea80000000000 */
[----:B--2---:R2:W3:Y:S06]  /*17f0*/  @!UP0 SYNCS.EXCH.64 URZ, [UR8+0x4000], UR6 ;  /* 0x0040000608ff85b2 */ /* 0x0044ec0008000100 */
[----:B------:R2:W5:Y:S01]  /*1800*/  @!UP1 SYNCS.EXCH.64 URZ, [UR8+0x4010], UR4 ;  /* 0x0040100408ff95b2 */ /* 0x0005620008000100 */
[----:B------:R-:W-:Y:S05]  /*1810*/  @!P0 BRA `(.L_x_53) ;  /* 0x0000000400dc8947 */ /* 0x000fea0003800000 */
[----:B---3-5:R-:W-:Y:S01]  /*1820*/  BAR.SYNC.DEFER_BLOCKING 0x0 ;  /* 0x0000000000007b1d */ /* 0x028fe20000010000 */
[----:B------:R-:W-:Y:S01]  /*1830*/  @!P3 IMAD.MOV.U32 R2, RZ, RZ, 0x4000 ;  /* 0x00004000ff02b424 */ /* 0x000fe200078e00ff */
[----:B------:R-:W-:Y:S02]  /*1840*/  ELECT P1, URZ, PT ;  /* 0x0000000000ff782f */ /* 0x000fe40003820000 */
[----:B------:R-:W-:Y:S02]  /*1850*/  ELECT P0, URZ, PT ;  /* 0x0000000000ff782f */ /* 0x000fe40003800000 */
[C---:B------:R-:W-:Y:S01]  /*1860*/  ISETP.LT.U32.AND P1, PT, R132.reuse, 0x20, P1 ;  /* 0x000000208400780c */ /* 0x040fe20000f21070 */
[----:B--2---:R-:W-:Y:S01]  /*1870*/  UIADD3 UR4, UPT, UPT, UR8, 0x2000, URZ ;  /* 0x0000200008047890 */ /* 0x004fe2000fffe0ff */
[----:B------:R-:W-:Y:S01]  /*1880*/  ISETP.LT.U32.AND P0, PT, R132, 0x40, P0 ;  /* 0x000000408400780c */ /* 0x000fe20000701070 */
[----:B------:R-:W-:Y:S02]  /*1890*/  ULOP3.LUT UR5, UR25, 0x1, URZ, 0xc0, !UPT ;  /* 0x0000000119057892 */ /* 0x000fe4000f8ec0ff */
[----:B------:R-:W-:-:S02]  /*18a0*/  USHF.R.U32.HI UR6, URZ, 0x4, UR4 ;  /* 0x00000004ff067899 */ /* 0x000fc40008011604 */
[----:B------:R-:W-:Y:S02]  /*18b0*/  ULEA UR28, UR5, UR4, 0xc ;  /* 0x00000004051c7291 */ /* 0x000fe4000f8e60ff */
[----:B------:R-:W-:Y:S02]  /*18c0*/  ULEA UR30, UR5, UR24, 0x6 ;  /* 0x00000018051e7291 */ /* 0x000fe4000f8e30ff */
[----:B------:R-:W-:Y:S02]  /*18d0*/  USHF.R.U32.HI UR5, URZ, 0x4, UR8 ;  /* 0x00000004ff057899 */ /* 0x000fe40008011608 */
[----:B------:R-:W-:Y:S01]  /*18e0*/  VOTEU.ANY UP0, P1 ;  /* 0x0000000000ff7886 */ /* 0x000fe20000800100 */
[----:B------:R-:W-:Y:S01]  /*18f0*/  VOTEU.ANY UP2, P1 ;  /* 0x0000000000ff7886 */ /* 0x000fe20000840100 */
[----:B------:R-:W-:Y:S01]  /*1900*/  VOTEU.ANY UP1, P0 ;  /* 0x0000000000ff7886 */ /* 0x000fe20000020100 */
[----:B------:R-:W-:Y:S01]  /*1910*/  VOTEU.ANY UP3, P0 ;  /* 0x0000000000ff7886 */ /* 0x000fe20000060100 */
[----:B------:R-:W-:Y:S01]  /*1920*/  USGXT.U32 UR4, UR5, 0xe ;  /* 0x0000000e0504789a */ /* 0x000fe20008000000 */
[----:B------:R2:W-:Y:S01]  /*1930*/  @!P3 SYNCS.ARRIVE.TRANS64 RZ, [UR8+0x4000], R2 ;  /* 0x00400002ffffb9a7 */ /* 0x0005e20008000008 */
[----:B------:R3:W-:Y:S06]  /*1940*/  MEMBAR.ALL.CTA ;  /* 0x0000000000007992 */ /* 0x0007ec0000008000 */
[----:B---3--:R-:W3:Y:S01]  /*1950*/  FENCE.VIEW.ASYNC.S ;  /* 0x00000000000073c6 */ /* 0x008ee20000000000 */
[----:B------:R-:W-:Y:S01]  /*1960*/  @UP0 UIADD3 UR9, UPT, UPT, UR8, 0x4000, URZ ;  /* 0x0000400008090890 */ /* 0x000fe2000fffe0ff */
[----:B------:R-:W-:Y:S01]  /*1970*/  @UP0 UMOV UR10, URZ ;  /* 0x000000ff000a0c82 */ /* 0x000fe20008000000 */
[----:B------:R-:W-:Y:S01]  /*1980*/  @UP1 UIADD3 UR29, UPT, UPT, UR8, 0x4000, URZ ;  /* 0x00004000081d1890 */ /* 0x000fe2000fffe0ff */
[----:B------:R-:W-:Y:S01]  /*1990*/  @UP1 UMOV UR31, URZ ;  /* 0x000000ff001f1c82 */ /* 0x000fe20008000000 */
[----:B------:R-:W-:Y:S01]  /*19a0*/  USGXT.U32 UR6, UR6, 0xe ;  /* 0x0000000e0606789a */ /* 0x000fe20008000000 */
[----:B------:R-:W-:Y:S01]  /*19b0*/  UMOV UR22, 0x1000080 ;  /* 0x0100008000167882 */ /* 0x000fe20000000000 */
[----:B------:R-:W-:Y:S01]  /*19c0*/  UMOV UR23, 0x40004040 ;  /* 0x4000404000177882 */ /* 0x000fe20000000000 */
[----:B------:R-:W-:Y:S01]  /*19d0*/  UMOV UR7, URZ ;  /* 0x000000ff00077c82 */ /* 0x000fe20008000000 */
[----:B------:R-:W-:Y:S01]  /*19e0*/  UMOV UR20, 0xfffffffe ;  /* 0xfffffffe00147882 */ /* 0x000fe20000000000 */
[----:B------:R-:W-:Y:S01]  /*19f0*/  UMOV UR21, 0x7fffbfdf ;  /* 0x7fffbfdf00157882 */ /* 0x000fe20000000000 */
[----:B------:R-:W-:Y:S01]  /*1a00*/  UMOV UR5, URZ ;  /* 0x000000ff00057c82 */ /* 0x000fe20008000000 */
[----:B------:R-:W-:-:S02]  /*1a10*/  ULOP3.LUT UR18, UR6, 0x1000000, URZ, 0xfc, !UPT ;  /* 0x0100000006127892 */ /* 0x000fc4000f8efcff */
[----:B------:R-:W-:Y:S02]  /*1a20*/  UIADD3.64 UR22, UPT, UPT, UR6, UR22, URZ ;  /* 0x0000001606167297 */ /* 0x000fe4000fffe0ff */
[----:B------:R-:W-:Y:S02]  /*1a30*/  UIADD3.64 UR20, UPT, UPT, UR4, -UR20, URZ ;  /* 0x8000001404147297 */ /* 0x000fe4000fffe0ff */
[----:B------:R-:W-:Y:S01]  /*1a40*/  UISETP.NE.U32.AND UP0, UPT, UR25, URZ, UPT ;  /* 0x000000ff1900728c */ /* 0x000fe2000bf05070 */
[----:B------:R-:W-:Y:S01]  /*1a50*/  UMOV UR6, UR4 ;  /* 0x0000000400067c82 */ /* 0x000fe20008000000 */
[----:B---3--:R-:W-:Y:S06]  /*1a60*/  BAR.SYNC.DEFER_BLOCKING 0x0 ;  /* 0x0000000000007b1d */ /* 0x008fec0000010000 */
[----:B------:R-:W-:Y:S01]  /*1a70*/  UMOV UR7, 0x80004020 ;  /* 0x8000402000077882 */ /* 0x000fe20000000000 */
[----:B------:R-:W-:Y:S01]  /*1a80*/  UMOV UR19, 0x40004040 ;  /* 0x4000404000137882 */ /* 0x000fe20000000000 */
[----:B------:R2:W-:Y:S01]  /*1a90*/  @UP2 UTMALDG.2D [UR8], [UR12] ;  /* 0x000000080c0025b4 */ /* 0x0005e20008008000 */
[----:B------:R-:W-:Y:S06]  /*1aa0*/  BAR.SYNC.DEFER_BLOCKING 0x0 ;  /* 0x0000000000007b1d */ /* 0x000fec0000010000 */
[----:B------:R2:W-:Y:S02]  /*1ab0*/  @UP3 UTMALDG.2D [UR28], [UR14] ;  /* 0x0000001c0e0035b4 */ /* 0x0005e40008008000 */
[----:B------:R-:W-:Y:S06]  /*1ac0*/  BAR.SYNC.DEFER_BLOCKING 0x0 ;  /* 0x0000000000007b1d */ /* 0x000fec0000010000 */
[----:B------:R-:W3:Y:S02]  /*1ad0*/  SYNCS.PHASECHK.TRANS64.TRYWAIT P0, [UR8+0x4000], RZ ;  /* 0x004000ffff0075a7 */ /* 0x000ee40008001108 */
[----:B--23--:R-:W-:Y:S05]  /*1ae0*/  @!P0 BRA `(.L_x_54) ;  /* 0x0000000c00b08947 */ /* 0x00cfea0003800000 */
.L_x_66:
[----:B------:R-:W-:Y:S05]  /*1af0*/  BRA.U UP0, `(.L_x_55) ;  /* 0x00000001001c7547 */ /* 0x000fea000b800000 */
[----:B------:R-:W-:Y:S01]  /*1b00*/  UMOV UR4, 0x0 ;  /* 0x0000000000047882 */ /* 0x000fe20000000000 */
[----:B------:R-:W-:Y:S01]  /*1b10*/  UMOV UR5, 0x8210010 ;  /* 0x0821001000057882 */ /* 0x000fe20000000000 */
[----:B------:R-:W-:Y:S01]  /*1b20*/  UMOV UR28, 0x0 ;  /* 0x00000000001c7882 */ /* 0x000fe20000000000 */
[----:B------:R-:W-:Y:S01]  /*1b30*/  UMOV UR29, 0x8210010 ;  /* 0x08210010001d7882 */ /* 0x000fe20000000000 */
[----:B------:R2:W-:Y:S01]  /*1b40*/  UTCHMMA gdesc[UR6], gdesc[UR18], tmem[UR27], tmem[UR4], idesc[UR5], !UPT ;  /* 0x00ff0412060075ea */ /* 0x0005e2000f80001b */
[----:B------:R2:W-:Y:S01]  /*1b50*/  UTCHMMA gdesc[UR20], gdesc[UR22], tmem[UR27], tmem[UR28], idesc[UR29], UPT ;  /* 0x00ff1c16140075ea */ /* 0x0005e2000b80001b */
[----:B------:R-:W-:Y:S02]  /*1b60*/  NOP ;  /* 0x0000000000007918 */ /* 0x000fe40000000000 */
.L_x_55:
[----:B------:R-:W-:Y:S01]  /*1b70*/  ELECT P0, URZ, PT ;  /* 0x0000000000ff782f */ /* 0x000fe20003800000 */
[----:B--2---:R-:W-:-:S03]  /*1b80*/  UIADD3 UR4, UPT, UPT, UR8, 0x4010, URZ ;  /* 0x0000401008047890 */ /* 0x004fc6000fffe0ff */
[----:B------:R-:W-:Y:S01]  /*1b90*/  ISETP.LT.U32.AND P0, PT, R132, 0x20, P0 ;  /* 0x000000208400780c */ /* 0x000fe20000701070 */
[----:B------:R-:W-:-:S12]  /*1ba0*/  UMOV UR5, URZ ;  /* 0x000000ff00057c82 */ /* 0x000fd80008000000 */
[----:B------:R-:W-:Y:S01]  /*1bb0*/  VOTEU.ANY UP0, P0 ;  /* 0x0000000000ff7886 */ /* 0x000fe20000000100 */
[----:B------:R-:W-:Y:S01]  /*1bc0*/  VOTEU.ANY UP1, P0 ;  /* 0x0000000000ff7886 */ /* 0x000fe20000020100 */
[----:B------:R-:W-:-:S03]  /*1bd0*/  ISETP.GE.U32.AND P0, PT, R12, 0x21, PT ;  /* 0x000000210c00780c */ /* 0x000fc60003f06070 */
[----:B------:R-:W-:Y:S02]  /*1be0*/  @UP0 UMOV UR9, UR4 ;  /* 0x0000000400090c82 */ /* 0x000fe40008000000 */
[----:B------:R2:W-:Y:S01]  /*1bf0*/  @UP1 UTCBAR [UR9], URZ ;  /* 0x000000ff090013e9 */ /* 0x0005e200080000ff */
[----:B------:R-:W-:Y:S06]  /*1c00*/  BAR.SYNC.DEFER_BLOCKING 0x0 ;  /* 0x0000000000007b1d */ /* 0x000fec0000010000 */
[----:B------:R-:W3:Y:S02]  /*1c10*/  SYNCS.PHASECHK.TRANS64.TRYWAIT P1, [UR8+0x4010], RZ ;  /* 0x004010ffff0075a7 */ /* 0x000ee40008021108 */
[----:B--23--:R-:W-:Y:S05]  /*1c20*/  @!P1 BRA `(.L_x_56) ;  /* 0x0000000c006c9947 */ /* 0x00cfea0003800000 */
.L_x_67:
[----:B------:R-:W-:Y:S05]  /*1c30*/  @!P0 BRA `(.L_x_53) ;  /* 0x0000000000d48947 */ /* 0x000fea0003800000 */
[----:B------:R-:W-:Y:S01]  /*1c40*/  IMAD.MOV.U32 R2, RZ, RZ, 0x1 ;  /* 0x00000001ff027424 */ /* 0x000fe200078e00ff */
[----:B------:R-:W2:Y:S01]  /*1c50*/  LDCU UR32, c[0x0][0x3a0] ;  /* 0x00007400ff2077ac */ /* 0x000ea20008000800 */
[----:B------:R-:W-:-:S05]  /*1c60*/  UMOV UR10, 0x20 ;  /* 0x00000020000a7882 */ /* 0x000fca0000000000 */
.L_x_60:
[----:B------:R-:W-:Y:S01]  /*1c70*/  BAR.SYNC.DEFER_BLOCKING 0x0 ;  /* 0x0000000000007b1d */ /* 0x000fe20000010000 */
[----:B------:R-:W-:Y:S01]  /*1c80*/  @!P3 IMAD.MOV.U32 R3, RZ, RZ, 0x4000 ;  /* 0x00004000ff03b424 */ /* 0x000fe200078e00ff */
[----:B------:R-:W-:Y:S02]  /*1c90*/  ELECT P1, URZ, PT ;  /* 0x0000000000ff782f */ /* 0x000fe40003820000 */
[----:B------:R-:W-:Y:S02]  /*1ca0*/  ELECT P0, URZ, PT ;  /* 0x0000000000ff782f */ /* 0x000fe40003800000 */
[C---:B------:R-:W-:Y:S01]  /*1cb0*/  ISETP.LT.U32.AND P1, PT, R132.reuse, 0x20, P1 ;  /* 0x000000208400780c */ /* 0x040fe20000f21070 */
[----:B------:R-:W-:Y:S01]  /*1cc0*/  ULOP3.LUT UR30, UR25, 0x1, URZ, 0xc0, !UPT ;  /* 0x00000001191e7892 */ /* 0x000fe2000f8ec0ff */
[----:B------:R-:W-:Y:S01]  /*1cd0*/  ISETP.LT.U32.AND P0, PT, R132, 0x40, P0 ;  /* 0x000000408400780c */ /* 0x000fe20000701070 */
[----:B------:R-:W-:Y:S02]  /*1ce0*/  UMOV UR31, UR10 ;  /* 0x0000000a001f7c82 */ /* 0x000fe40008000000 */
[----:B------:R-:W-:-:S02]  /*1cf0*/  ULEA UR26, UR30, UR8, 0xc ;  /* 0x000000081e1a7291 */ /* 0x000fc4000f8e60ff */
[----:B------:R-:W-:-:S06]  /*1d00*/  ULEA UR30, UR30, UR24, 0x6 ;  /* 0x000000181e1e7291 */ /* 0x000fcc000f8e30ff */
[----:B------:R-:W-:Y:S02]  /*1d10*/  VOTEU.ANY UP0, P1 ;  /* 0x0000000000ff7886 */ /* 0x000fe40000800100 */
[----:B------:R-:W-:Y:S01]  /*1d20*/  VOTEU.ANY UP1, P0 ;  /* 0x0000000000ff7886 */ /* 0x000fe20000020100 */
[----:B------:R3:W-:Y:S01]  /*1d30*/  @!P3 SYNCS.ARRIVE.TRANS64 RZ, [UR8+0x4000], R3 ;  /* 0x00400003ffffb9a7 */ /* 0x0007e20008000008 */
[----:B------:R5:W-:Y:S06]  /*1d40*/  MEMBAR.ALL.CTA ;  /* 0x0000000000007992 */ /* 0x000bec0000008000 */
[----:B-----5:R-:W5:Y:S01]  /*1d50*/  FENCE.VIEW.ASYNC.S ;  /* 0x00000000000073c6 */ /* 0x020f620000000000 */
[----:B------:R-:W-:Y:S01]  /*1d60*/  @UP0 UIADD3 UR9, UPT, UPT, UR8, 0x4000, URZ ;  /* 0x0000400008090890 */ /* 0x000fe2000fffe0ff */
[----:B-----5:R-:W-:Y:S01]  /*1d70*/  VOTEU.ANY UP0, P1 ;  /* 0x0000000000ff7886 */ /* 0x020fe20000800100 */
[----:B------:R-:W-:-:S02]  /*1d80*/  @UP1 UIADD3 UR28, UPT, UPT, UR26, 0x2000, URZ ;  /* 0x000020001a1c1890 */ /* 0x000fc4000fffe0ff */
[----:B------:R-:W-:Y:S01]  /*1d90*/  @UP1 UIADD3 UR29, UPT, UPT, UR8, 0x4000, URZ ;  /* 0x00004000081d1890 */ /* 0x000fe2000fffe0ff */
[----:B---3--:R-:W-:Y:S01]  /*1da0*/  IMAD.U32 R3, R2, -0x80000000, RZ ;  /* 0x8000000002037824 */ /* 0x008fe200078e00ff */
[----:B------:R-:W-:Y:S01]  /*1db0*/  VOTEU.ANY UP1, P0 ;  /* 0x0000000000ff7886 */ /* 0x000fe20000020100 */
[----:B------:R-:W-:Y:S06]  /*1dc0*/  BAR.SYNC.DEFER_BLOCKING 0x0 ;  /* 0x0000000000007b1d */ /* 0x000fec0000010000 */
[----:B------:R3:W-:Y:S01]  /*1dd0*/  @UP0 UTMALDG.2D [UR8], [UR12] ;  /* 0x000000080c0005b4 */ /* 0x0007e20008008000 */
[----:B------:R-:W-:Y:S01]  /*1de0*/  UISETP.NE.U32.AND UP0, UPT, UR25, URZ, UPT ;  /* 0x000000ff1900728c */ /* 0x000fe2000bf05070 */
[----:B------:R-:W-:Y:S06]  /*1df0*/  BAR.SYNC.DEFER_BLOCKING 0x0 ;  /* 0x0000000000007b1d */ /* 0x000fec0000010000 */
[----:B------:R3:W-:Y:S02]  /*1e00*/  @UP1 UTMALDG.2D [UR28], [UR14] ;  /* 0x0000001c0e0015b4 */ /* 0x0007e40008008000 */
[----:B------:R-:W-:Y:S06]  /*1e10*/  BAR.SYNC.DEFER_BLOCKING 0x0 ;  /* 0x0000000000007b1d */ /* 0x000fec0000010000 */
[----:B------:R-:W5:Y:S02]  /*1e20*/  SYNCS.PHASECHK.TRANS64.TRYWAIT P0, [UR8+0x4000], R3 ;  /* 0x00400003ff0075a7 */ /* 0x000f640008001108 */
[----:B---3-5:R-:W-:Y:S05]  /*1e30*/  @!P0 BRA `(.L_x_57) ;  /* 0x0000000800f48947 */ /* 0x028fea0003800000 */
.L_x_68:
[----:B------:R-:W-:Y:S05]  /*1e40*/  BRA.U UP0, `(.L_x_58) ;  /* 0x00000001001c7547 */ /* 0x000fea000b800000 */
[----:B------:R-:W-:Y:S01]  /*1e50*/  UMOV UR28, 0x0 ;  /* 0x00000000001c7882 */ /* 0x000fe20000000000 */
[----:B------:R-:W-:Y:S01]  /*1e60*/  UMOV UR29, 0x8210010 ;  /* 0x08210010001d7882 */ /* 0x000fe20000000000 */
[----:B------:R-:W-:Y:S01]  /*1e70*/  UMOV UR30, 0x0 ;  /* 0x00000000001e7882 */ /* 0x000fe20000000000 */
[----:B------:R-:W-:Y:S01]  /*1e80*/  UMOV UR31, 0x8210010 ;  /* 0x08210010001f7882 */ /* 0x000fe20000000000 */
[----:B------:R3:W-:Y:S01]  /*1e90*/  UTCHMMA gdesc[UR6], gdesc[UR18], tmem[UR27], tmem[UR28], idesc[UR29], UPT ;  /* 0x00ff1c12060075ea */ /* 0x0007e2000b80001b */
[----:B------:R3:W-:Y:S01]  /*1ea0*/  UTCHMMA gdesc[UR20], gdesc[UR22], tmem[UR27], tmem[UR30], idesc[UR31], UPT ;  /* 0x00ff1e16140075ea */ /* 0x0007e2000b80001b */
[----:B------:R-:W-:Y:S02]  /*1eb0*/  NOP ;  /* 0x0000000000007918 */ /* 0x000fe40000000000 */
.L_x_58:
[----:B------:R-:W-:-:S04]  /*1ec0*/  ELECT P0, URZ, PT ;  /* 0x0000000000ff782f */ /* 0x000fc80003800000 */
[----:B------:R-:W-:-:S13]  /*1ed0*/  ISETP.LT.U32.AND P0, PT, R132, 0x20, P0 ;  /* 0x000000208400780c */ /* 0x000fda0000701070 */
[----:B------:R-:W-:Y:S01]  /*1ee0*/  VOTEU.ANY UP0, P0 ;  /* 0x0000000000ff7886 */ /* 0x000fe20000000100 */
[----:B------:R-:W-:-:S04]  /*1ef0*/  VOTEU.ANY UP1, P0 ;  /* 0x0000000000ff7886 */ /* 0x000fc80000020100 */
[----:B------:R-:W-:Y:S02]  /*1f00*/  @UP0 UMOV UR9, UR4 ;  /* 0x0000000400090c82 */ /* 0x000fe40008000000 */
[----:B------:R5:W-:Y:S01]  /*1f10*/  @UP1 UTCBAR [UR9], URZ ;  /* 0x000000ff090013e9 */ /* 0x000be200080000ff */
[----:B------:R-:W-:Y:S06]  /*1f20*/  BAR.SYNC.DEFER_BLOCKING 0x0 ;  /* 0x0000000000007b1d */ /* 0x000fec0000010000 */
[----:B------:R-:W3:Y:S02]  /*1f30*/  SYNCS.PHASECHK.TRANS64.TRYWAIT P0, [UR8+0x4010], R3 ;  /* 0x00401003ff0075a7 */ /* 0x000ee40008001108 */
[----:B---3-5:R-:W-:Y:S05]  /*1f40*/  @!P0 BRA `(.L_x_59) ;  /* 0x0000000800bc8947 */ /* 0x028fea0003800000 */
.L_x_69:
[----:B------:R-:W-:Y:S01]  /*1f50*/  UIADD3 UR10, UPT, UPT, UR10, 0x20, URZ ;  /* 0x000000200a0a7890 */ /* 0x000fe2000fffe0ff */
[----:B------:R-:W-:-:S03]  /*1f60*/  LOP3.LUT R2, R2, 0x1, RZ, 0x3c, !PT ;  /* 0x0000000102027812 */ /* 0x000fc600078e3cff */
[----:B--2---:R-:W-:-:S09]  /*1f70*/  UISETP.GE.AND UP0, UPT, UR10, UR32, UPT ;  /* 0x000000200a00728c */ /* 0x004fd2000bf06270 */
[----:B------:R-:W-:Y:S05]  /*1f80*/  BRA.U !UP0, `(.L_x_60) ;  /* 0xfffffffd08387547 */ /* 0x000fea000b83ffff */
.L_x_53:
[----:B---3-5:R-:W-:Y:S06]  /*1f90*/  BAR.SYNC.DEFER_BLOCKING 0x0 ;  /* 0x0000000000007b1d */ /* 0x028fec0000010000 */
[----:B------:R-:W-:Y:S04]  /*1fa0*/  BSSY.RECONVERGENT B4, `(.L_x_61) ;  /* 0x0000004000047945 */ /* 0x000fe80003800200 */
[----:B------:R-:W-:Y:S05]  /*1fb0*/  @P3 BRA `(.L_x_62) ;  /* 0x0000000000083947 */ /* 0x000fea0003800000 */
[----:B------:R-:W3:Y:S02]  /*1fc0*/  SYNCS.CCTL.IV [UR8+0x4000] ;  /* 0x00400000ff0079b1 */ /* 0x000ee40008000008 */
[----:B---3--:R-:W3:Y:S02]  /*1fd0*/  SYNCS.CCTL.IV [UR8+0x4010] ;  /* 0x00401000ff0079b1 */ /* 0x008ee40008000008 */
.L_x_62:
[----:B--2---:R-:W-:Y:S05]  /*1fe0*/  BSYNC.RECONVERGENT B4 ;  /* 0x0000000000047941 */ /* 0x004fea0003800200 */
.L_x_61:
[----:B------:R-:W-:Y:S01]  /*1ff0*/  USHF.L.U32 UR4, UR25, 0x15, URZ ;  /* 0x0000001519047899 */ /* 0x000fe200080006ff */
[C---:B------:R-:W-:Y:S01]  /*2000*/  IMAD.SHL.U32 R2, R0.reuse, 0x80, RZ ;  /* 0x0000008000027824 */ /* 0x040fe200078e00ff */
[----:B------:R-:W-:Y:S01]  /*2010*/  ELECT P0, URZ, PT ;  /* 0x0000000000ff782f */ /* 0x000fe20003800000 */
[----:B------:R-:W-:Y:S01]  /*2020*/  IMAD.SHL.U32 R3, R0, 0x10, RZ ;  /* 0x0000001000037824 */ /* 0x000fe200078e00ff */
[----:B------:R-:W-:Y:S02]  /*2030*/  ULOP3.LUT UR4, UR4, 0x600000, URZ, 0xc0, !UPT ;  /* 0x0060000004047892 */ /* 0x000fe4000f8ec0ff */
[----:B------:R-:W-:Y:S01]  /*2040*/  LOP3.LUT R0, R2, 0x3f80, RZ, 0xc0, !PT ;  /* 0x00003f8002007812 */ /* 0x000fe200078ec0ff */
[----:B------:R-:W-:Y:S01]  /*2050*/  ULOP3.LUT UR25, UR25, 0x1, URZ, 0xc0, !UPT ;  /* 0x0000000119197892 */ /* 0x000fe2000f8ec0ff */
[----:B------:R-:W-:Y:S01]  /*2060*/  ISETP.LT.U32.AND P0, PT, R132, 0x40, P0 ;  /* 0x000000408400780c */ /* 0x000fe20000701070 */
[----:B------:R-:W-:Y:S01]  /*2070*/  UIADD3 UR4, UPT, UPT, UR27, UR4, URZ ;  /* 0x000000041b047290 */ /* 0x000fe2000fffe0ff */
[----:B------:R-:W-:Y:S01]  /*2080*/  LOP3.LUT R0, R0, 0x70, R3, 0xf8, !PT ;  /* 0x0000007000007812 */ /* 0x000fe200078ef803 */
[----:B------:R-:W-:Y:S01]  /*2090*/  ULEA UR5, UR25, UR24, 0x6 ;  /* 0x0000001819057291 */ /* 0x000fe2000f8e30ff */
[----:B------:R-:W-:-:S02]  /*20a0*/  UMOV UR6, UR11 ;  /* 0x0000000b00067c82 */ /* 0x000fc40008000000 */
[C---:B------:R-:W-:Y:S02]  /*20b0*/  LOP3.LUT R2, R0.reuse, 0x10, RZ, 0x3c, !PT ;  /* 0x0000001000027812 */ /* 0x040fe400078e3cff */
[----:B------:R-:W-:Y:S02]  /*20c0*/  LOP3.LUT R3, R0, 0x20, RZ, 0x3c, !PT ;  /* 0x0000002000037812 */ /* 0x000fe400078e3cff */
[----:B----4-:R-:W2:Y:S01]  /*20d0*/  LDTM.x128 R4, tmem[UR4] ;  /* 0x00000004000479ee */ /* 0x010ea200083c0000 */
[----:B------:R-:W-:Y:S01]  /*20e0*/  NOP ;  /* 0x0000000000007918 */ /* 0x000fe20000000000 */
[----:B------:R-:W-:Y:S01]  /*20f0*/  ULEA UR4, UR25, UR8, 0xe ;  /* 0x0000000819047291 */ /* 0x000fe2000f8e70ff */
[----:B--2---:R-:W-:Y:S01]  /*2100*/  VOTEU.ANY UP1, P0 ;  /* 0x0000000000ff7886 */ /* 0x004fe20000020100 */
[----:B---3--:R-:W-:Y:S06]  /*2110*/  BAR.SYNC.DEFER_BLOCKING 0x0 ;  /* 0x0000000000007b1d */ /* 0x008fec0000010000 */
[----:B------:R-:W-:Y:S01]  /*2120*/  VOTEU.ANY UP0, P0 ;  /* 0x0000000000ff7886 */ /* 0x000fe20000000100 */
[----:B------:R-:W-:-:S02]  /*2130*/  F2FP.F16.F32.PACK_AB R4, R5, R4 ;  /* 0x000000040504723e */ /* 0x000fc400000000ff */
[----:B------:R-:W-:Y:S02]  /*2140*/  F2FP.F16.F32.PACK_AB R68, R69, R68 ;  /* 0x000000444544723e */ /* 0x000fe400000000ff */
[----:B------:R-:W-:Y:S02]  /*2150*/  F2FP.F16.F32.PACK_AB R5, R7, R6 ;  /* 0x000000060705723e */ /* 0x000fe400000000ff */
[----:B------:R-:W-:Y:S02]  /*2160*/  F2FP.F16.F32.PACK_AB R12, R13, R12 ;  /* 0x0000000c0d0c723e */ /* 0x000fe400000000ff */
[----:B------:R-:W-:Y:S02]  /*2170*/  F2FP.F16.F32.PACK_AB R69, R71, R70 ;  /* 0x000000464745723e */ /* 0x000fe400000000ff */
[----:B------:R-:W-:Y:S02]  /*2180*/  F2FP.F16.F32.PACK_AB R76, R77, R76 ;  /* 0x0000004c4d4c723e */ /* 0x000fe400000000ff */
[----:B------:R-:W-:-:S02]  /*2190*/  F2FP.F16.F32.PACK_AB R6, R9, R8 ;  /* 0x000000080906723e */ /* 0x000fc400000000ff */
[----:B------:R-:W-:Y:S02]  /*21a0*/  F2FP.F16.F32.PACK_AB R7, R11, R10 ;  /* 0x0000000a0b07723e */ /* 0x000fe400000000ff */
[----:B------:R-:W-:Y:S02]  /*21b0*/  F2FP.F16.F32.PACK_AB R13, R15, R14 ;  /* 0x0000000e0f0d723e */ /* 0x000fe400000000ff */
[----:B------:R-:W-:Y:S01]  /*21c0*/  F2FP.F16.F32.PACK_AB R20, R21, R20 ;  /* 0x000000141514723e */ /* 0x000fe200000000ff */
[----:B------:R2:W-:Y:S01]  /*21d0*/  STS.128 [R0+UR8], R4 ;  /* 0x0000000400007988 */ /* 0x0005e20008000c08 */
[----:B------:R-:W-:Y:S02]  /*21e0*/  F2FP.F16.F32.PACK_AB R70, R73, R72 ;  /* 0x000000484946723e */ /* 0x000fe400000000ff */
[----:B------:R-:W-:Y:S02]  /*21f0*/  F2FP.F16.F32.PACK_AB R71, R75, R74 ;  /* 0x0000004a4b47723e */ /* 0x000fe400000000ff */
[----:B------:R-:W-:-:S02]  /*2200*/  F2FP.F16.F32.PACK_AB R77, R79, R78 ;  /* 0x0000004e4f4d723e */ /* 0x000fc400000000ff */
[----:B------:R-:W-:Y:S01]  /*2210*/  F2FP.F16.F32.PACK_AB R84, R85, R84 ;  /* 0x000000545554723e */ /* 0x000fe200000000ff */
[----:B------:R3:W-:Y:S01]  /*2220*/  STS.128 [R0+UR8+0x4000], R68 ;  /* 0x0040004400007988 */ /* 0x0007e20008000c08 */
[----:B------:R-:W-:Y:S02]  /*2230*/  F2FP.F16.F32.PACK_AB R14, R17, R16 ;  /* 0x00000010110e723e */ /* 0x000fe400000000ff */
[----:B------:R-:W-:Y:S02]  /*2240*/  F2FP.F16.F32.PACK_AB R15, R19, R18 ;  /* 0x00000012130f723e */ /* 0x000fe400000000ff */
[----:B------:R-:W-:Y:S02]  /*2250*/  F2FP.F16.F32.PACK_AB R21, R23, R22 ;  /* 0x000000161715723e */ /* 0x000fe400000000ff */
[----:B------:R-:W-:Y:S01]  /*2260*/  F2FP.F16.F32.PACK_AB R28, R29, R28 ;  /* 0x0000001c1d1c723e */ /* 0x000fe200000000ff */
[----:B------:R4:W-:Y:S01]  /*2270*/  STS.128 [R2+UR8], R12 ;  /* 0x0000000c02007988 */ /* 0x0009e20008000c08 */
[----:B------:R-:W-:-:S02]  /*2280*/  F2FP.F16.F32.PACK_AB R78, R81, R80 ;  /* 0x00000050514e723e */ /* 0x000fc400000000ff */
[----:B------:R-:W-:Y:S02]  /*2290*/  F2FP.F16.F32.PACK_AB R79, R83, R82 ;  /* 0x00000052534f723e */ /* 0x000fe400000000ff */
[----:B------:R-:W-:Y:S02]  /*22a0*/  F2FP.F16.F32.PACK_AB R85, R87, R86 ;  /* 0x000000565755723e */ /* 0x000fe400000000ff */
[----:B------:R-:W-:Y:S01]  /*22b0*/  F2FP.F16.F32.PACK_AB R92, R93, R92 ;  /* 0x0000005c5d5c723e */ /* 0x000fe200000000ff */
[----:B------:R4:W-:Y:S01]  /*22c0*/  STS.128 [R2+UR8+0x4000], R76 ;  /* 0x0040004c02007988 */ /* 0x0009e20008000c08 */
[----:B------:R-:W-:Y:S02]  /*22d0*/  F2FP.F16.F32.PACK_AB R22, R25, R24 ;  /* 0x000000181916723e */ /* 0x000fe400000000ff */
[----:B------:R-:W-:Y:S02]  /*22e0*/  F2FP.F16.F32.PACK_AB R23, R27, R26 ;  /* 0x0000001a1b17723e */ /* 0x000fe400000000ff */
[----:B------:R-:W-:-:S02]  /*22f0*/  F2FP.F16.F32.PACK_AB R29, R31, R30 ;  /* 0x0000001e1f1d723e */ /* 0x000fc400000000ff */
[----:B------:R-:W-:Y:S01]  /*2300*/  F2FP.F16.F32.PACK_AB R36, R37, R36 ;  /* 0x000000242524723e */ /* 0x000fe200000000ff */
[----:B------:R4:W-:Y:S01]  /*2310*/  STS.128 [R3+UR8], R20 ;  /* 0x0000001403007988 */ /* 0x0009e20008000c08 */
[----:B------:R-:W-:Y:S02]  /*2320*/  F2FP.F16.F32.PACK_AB R86, R89, R88 ;  /* 0x000000585956723e */ /* 0x000fe400000000ff */
[----:B------:R-:W-:Y:S02]  /*2330*/  F2FP.F16.F32.PACK_AB R87, R91, R90 ;  /* 0x0000005a5b57723e */ /* 0x000fe400000000ff */
[----:B------:R-:W-:Y:S02]  /*2340*/  F2FP.F16.F32.PACK_AB R93, R95, R94 ;  /* 0x0000005e5f5d723e */ /* 0x000fe400000000ff */
[----:B------:R-:W-:Y:S01]  /*2350*/  F2FP.F16.F32.PACK_AB R100, R101, R100 ;  /* 0x000000646564723e */ /* 0x000fe200000000ff */
[----:B------:R4:W-:Y:S01]  /*2360*/  STS.128 [R3+UR8+0x4000], R84 ;  /* 0x0040005403007988 */ /* 0x0009e20008000c08 */
        /* <DEDUP_REMOVED lines=8> */
[----:B------:R-:W-:Y:S02]  /*23f0*/  LOP3.LUT R8, R0, 0x30, RZ, 0x3c, !PT ;  /* 0x0000003000087812 */ /* 0x000fe400078e3cff */
[----:B------:R-:W-:Y:S02]  /*2400*/  F2FP.F16.F32.PACK_AB R38, R41, R40 ;  /* 0x000000282926723e */ /* 0x000fe400000000ff */
[----:B------:R-:W-:Y:S01]  /*2410*/  F2FP.F16.F32.PACK_AB R39, R43, R42 ;  /* 0x0000002a2b27723e */ /* 0x000fe200000000ff */
[----:B------:R4:W-:Y:S01]  /*2420*/  STS.128 [R8+UR8], R28 ;  /* 0x0000001c08007988 */ /* 0x0009e20008000c08 */
[----:B------:R-:W-:Y:S02]  /*2430*/  F2FP.F16.F32.PACK_AB R45, R47, R46 ;  /* 0x0000002e2f2d723e */ /* 0x000fe400000000ff */
[----:B------:R-:W-:Y:S01]  /*2440*/  F2FP.F16.F32.PACK_AB R52, R53, R52 ;  /* 0x000000343534723e */ /* 0x000fe200000000ff */
[----:B------:R4:W-:Y:S01]  /*2450*/  STS.128 [R8+UR8+0x4000], R92 ;  /* 0x0040005c08007988 */ /* 0x0009e20008000c08 */
[----:B------:R-:W-:-:S02]  /*2460*/  F2FP.F16.F32.PACK_AB R102, R105, R104 ;  /* 0x000000686966723e */ /* 0x000fc400000000ff */
[----:B------:R-:W-:Y:S02]  /*2470*/  F2FP.F16.F32.PACK_AB R103, R107, R106 ;  /* 0x0000006a6b67723e */ /* 0x000fe400000000ff */
[----:B------:R-:W-:Y:S02]  /*2480*/  F2FP.F16.F32.PACK_AB R109, R111, R110 ;  /* 0x0000006e6f6d723e */ /* 0x000fe400000000ff */
[----:B------:R-:W-:Y:S02]  /*2490*/  F2FP.F16.F32.PACK_AB R116, R117, R116 ;  /* 0x000000747574723e */ /* 0x000fe400000000ff */
[----:B------:R-:W-:Y:S02]  /*24a0*/  LOP3.LUT R9, R0, 0x40, RZ, 0x3c, !PT ;  /* 0x0000004000097812 */ /* 0x000fe400078e3cff */
[----:B------:R-:W-:Y:S02]  /*24b0*/  F2FP.F16.F32.PACK_AB R46, R49, R48 ;  /* 0x00000030312e723e */ /* 0x000fe400000000ff */
[----:B------:R-:W-:Y:S01]  /*24c0*/  F2FP.F16.F32.PACK_AB R47, R51, R50 ;  /* 0x00000032332f723e */ /* 0x000fe200000000ff */
[----:B------:R4:W-:Y:S01]  /*24d0*/  STS.128 [R9+UR8], R36 ;  /* 0x0000002409007988 */ /* 0x0009e20008000c08 */
[----:B------:R-:W-:-:S02]  /*24e0*/  F2FP.F16.F32.PACK_AB R53, R55, R54 ;  /* 0x000000363735723e */ /* 0x000fc400000000ff */
[----:B------:R-:W-:Y:S01]  /*24f0*/  F2FP.F16.F32.PACK_AB R60, R61, R60 ;  /* 0x0000003c3d3c723e */ /* 0x000fe200000000ff */
[----:B------:R4:W-:Y:S01]  /*2500*/  STS.128 [R9+UR8+0x4000], R100 ;  /* 0x0040006409007988 */ /* 0x0009e20008000c08 */
[----:B------:R-:W-:Y:S02]  /*2510*/  F2FP.F16.F32.PACK_AB R110, R113, R112 ;  /* 0x00000070716e723e */ /* 0x000fe400000000ff */
[----:B------:R-:W-:Y:S02]  /*2520*/  F2FP.F16.F32.PACK_AB R111, R115, R114 ;  /* 0x00000072736f723e */ /* 0x000fe400000000ff */
[----:B------:R-:W-:Y:S02]  /*2530*/  F2FP.F16.F32.PACK_AB R117, R119, R118 ;  /* 0x000000767775723e */ /* 0x000fe400000000ff */
[----:B------:R-:W-:Y:S02]  /*2540*/  F2FP.F16.F32.PACK_AB R124, R125, R124 ;  /* 0x0000007c7d7c723e */ /* 0x000fe400000000ff */
[----:B------:R-:W-:-:S02]  /*2550*/  LOP3.LUT R10, R0, 0x50, RZ, 0x3c, !PT ;  /* 0x00000050000a7812 */ /* 0x000fc400078e3cff */
[----:B------:R-:W-:Y:S02]  /*2560*/  F2FP.F16.F32.PACK_AB R54, R57, R56 ;  /* 0x000000383936723e */ /* 0x000fe400000000ff */
[----:B------:R-:W-:Y:S01]  /*2570*/  F2FP.F16.F32.PACK_AB R55, R59, R58 ;  /* 0x0000003a3b37723e */ /* 0x000fe200000000ff */
[----:B------:R4:W-:Y:S01]  /*2580*/  STS.128 [R10+UR8], R44 ;  /* 0x0000002c0a007988 */ /* 0x0009e20008000c08 */
[----:B------:R-:W-:Y:S02]  /*2590*/  F2FP.F16.F32.PACK_AB R61, R63, R62 ;  /* 0x0000003e3f3d723e */ /* 0x000fe400000000ff */
[----:B------:R-:W-:Y:S01]  /*25a0*/  F2FP.F16.F32.PACK_AB R118, R121, R120 ;  /* 0x000000787976723e */ /* 0x000fe200000000ff */
[----:B------:R4:W-:Y:S01]  /*25b0*/  STS.128 [R10+UR8+0x4000], R108 ;  /* 0x0040006c0a007988 */ /* 0x0009e20008000c08 */
[----:B------:R-:W-:Y:S02]  /*25c0*/  F2FP.F16.F32.PACK_AB R119, R123, R122 ;  /* 0x0000007a7b77723e */ /* 0x000fe400000000ff */
[----:B------:R-:W-:-:S02]  /*25d0*/  F2FP.F16.F32.PACK_AB R125, R127, R126 ;  /* 0x0000007e7f7d723e */ /* 0x000fc400000000ff */
[C---:B--2---:R-:W-:Y:S02]  /*25e0*/  LOP3.LUT R4, R0.reuse, 0x60, RZ, 0x3c, !PT ;  /* 0x0000006000047812 */ /* 0x044fe400078e3cff */
[----:B------:R-:W-:Y:S02]  /*25f0*/  F2FP.F16.F32.PACK_AB R62, R65, R64 ;  /* 0x00000040413e723e */ /* 0x000fe400000000ff */
[----:B------:R-:W-:Y:S01]  /*2600*/  F2FP.F16.F32.PACK_AB R63, R67, R66 ;  /* 0x00000042433f723e */ /* 0x000fe200000000ff */
[----:B------:R4:W-:Y:S01]  /*2610*/  STS.128 [R4+UR8], R52 ;  /* 0x0000003404007988 */ /* 0x0009e20008000c08 */
[----:B------:R-:W-:Y:S02]  /*2620*/  F2FP.F16.F32.PACK_AB R126, R129, R128 ;  /* 0x00000080817e723e */ /* 0x000fe400000000ff */
[----:B------:R-:W-:Y:S01]  /*2630*/  F2FP.F16.F32.PACK_AB R127, R131, R130 ;  /* 0x00000082837f723e */ /* 0x000fe200000000ff */
[----:B------:R4:W-:Y:S01]  /*2640*/  STS.128 [R4+UR8+0x4000], R116 ;  /* 0x0040007404007988 */ /* 0x0009e20008000c08 */
[----:B---3--:R-:W-:-:S05]  /*2650*/  LOP3.LUT R0, R0, 0x70, RZ, 0x3c, !PT ;  /* 0x0000007000007812 */ /* 0x008fca00078e3cff */
[----:B------:R4:W-:Y:S04]  /*2660*/  STS.128 [R0+UR8], R60 ;  /* 0x0000003c00007988 */ /* 0x0009e80008000c08 */
[----:B------:R4:W-:Y:S01]  /*2670*/  STS.128 [R0+UR8+0x4000], R124 ;  /* 0x0040007c00007988 */ /* 0x0009e20008000c08 */
[----:B------:R2:W-:Y:S06]  /*2680*/  MEMBAR.ALL.CTA ;  /* 0x0000000000007992 */ /* 0x0005ec0000008000 */
[----:B--2---:R-:W2:Y:S02]  /*2690*/  FENCE.VIEW.ASYNC.S ;  /* 0x00000000000073c6 */ /* 0x004ea40000000000 */
[----:B--2---:R-:W-:Y:S06]  /*26a0*/  BAR.SYNC.DEFER_BLOCKING 0x0 ;  /* 0x0000000000007b1d */ /* 0x004fec0000010000 */
[----:B------:R4:W-:Y:S01]  /*26b0*/  @UP1 UTMASTG.2D [UR4], [UR16] ;  /* 0x00000004100013b5 */ /* 0x0009e20008008000 */
[----:B------:R0:W-:Y:S01]  /*26c0*/  UTMACMDFLUSH ;  /* 0x00000000000079b7 */ /* 0x0001e20000000000 */
[----:B------:R-:W-:-:S04]  /*26d0*/  DEPBAR.LE SB0, 0x0 ;  /* 0x000080000000791a */ /* 0x000fc80000000000 */
[----:B------:R-:W-:Y:S08]  /*26e0*/  BAR.SYNC.DEFER_BLOCKING 0x0 ;  /* 0x0000000000007b1d */ /* 0x000ff00000010000 */
[----:B------:R-:W-:Y:S06]  /*26f0*/  BAR.SYNC.DEFER_BLOCKING 0x0 ;  /* 0x0000000000007b1d */ /* 0x000fec0000010000 */
[----:B----4-:R-:W-:Y:S05]  /*2700*/  @P2 BRA `(.L_x_63) ;  /* 0x0000000000a02947 */ /* 0x010fea0003800000 */
[----:B------:R-:W2:Y:S01]  /*2710*/  S2UR UR5, SR_CgaCtaId ;  /* 0x00000000000579c3 */ /* 0x000ea20000008800 */
[----:B------:R-:W-:Y:S01]  /*2720*/  NOP ;  /* 0x0000000000007918 */ /* 0x000fe20000000000 */
[----:B------:R-:W-:Y:S01]  /*2730*/  UMOV UR4, 0x50 ;  /* 0x0000005000047882 */ /* 0x000fe20000000000 */
[----:B------:R-:W-:Y:S02]  /*2740*/  IMAD.U32 R0, RZ, RZ, UR27 ;  /* 0x0000001bff007e24 */ /* 0x000fe4000f8e00ff */
[----:B------:R-:W-:Y:S02]  /*2750*/  IMAD.MOV.U32 R3, RZ, RZ, 0xf ;  /* 0x0000000fff037424 */ /* 0x000fe400078e00ff */
[----:B------:R-:W-:Y:S01]  /*2760*/  IMAD.MOV.U32 R7, RZ, RZ, 0x1 ;  /* 0x00000001ff077424 */ /* 0x000fe200078e00ff */
[----:B------:R-:W-:-:S04]  /*2770*/  LOP3.LUT R0, R0, 0xffff, RZ, 0xc0, !PT ;  /* 0x0000ffff00007812 */ /* 0x000fc800078ec0ff */
[----:B------:R-:W-:-:S05]  /*2780*/  SHF.R.U32.HI R0, RZ, 0x5, R0 ;  /* 0x00000005ff007819 */ /* 0x000fca0000011600 */
[----:B------:R-:W-:Y:S01]  /*2790*/  VIADD R2, R0, 0x10 ;  /* 0x0000001000027836 */ /* 0x000fe20000000000 */
[----:B------:R-:W-:Y:S01]  /*27a0*/  SHF.L.U32 R0, R3, R0, RZ ;  /* 0x0000000003007219 */ /* 0x000fe200000006ff */
[----:B--2---:R-:W-:-:S03]  /*27b0*/  ULEA UR6, UR5, UR4, 0x18 ;  /* 0x0000000405067291 */ /* 0x004fc6000f8ec0ff */
[----:B------:R-:W-:-:S04]  /*27c0*/  SHF.L.U32 R3, R7, R2, RZ ;  /* 0x0000000207037219 */ /* 0x000fc800000006ff */
[----:B------:R-:W-:Y:S02]  /*27d0*/  LOP3.LUT R0, R3, R0, RZ, 0xfc, !PT ;  /* 0x0000000003007212 */ /* 0x000fe400078efcff */
[----:B------:R-:W2:Y:S02]  /*27e0*/  LDS R5, [UR6] ;  /* 0x00000006ff057984 */ /* 0x000ea40008000800 */
[C---:B------:R-:W-:Y:S02]  /*27f0*/  LOP3.LUT R2, R0.reuse, 0xffff, RZ, 0xc0, !PT ;  /* 0x0000ffff00027812 */ /* 0x040fe400078ec0ff */
[----:B--2---:R-:W-:-:S04]  /*2800*/  LOP3.LUT R3, R0, 0xffff, R5, 0x80, !PT ;  /* 0x0000ffff00037812 */ /* 0x004fc800078e8005 */
[----:B------:R-:W-:-:S13]  /*2810*/  ISETP.NE.AND P0, PT, R3, R2, PT ;  /* 0x000000020300720c */ /* 0x000fda0003f05270 */
[----:B------:R-:W-:Y:S05]  /*2820*/  @P0 BRA `(.L_x_64) ;  /* 0x0000000000500947 */ /* 0x000fea0003800000 */
[----:B------:R-:W-:Y:S02]  /*2830*/  SHF.R.U32.HI R5, RZ, 0x10, R5 ;  /* 0x00000010ff057819 */ /* 0x000fe40000011605 */
[----:B------:R-:W-:-:S04]  /*2840*/  SHF.R.U32.HI R2, RZ, 0x10, R0 ;  /* 0x00000010ff027819 */ /* 0x000fc80000011600 */
[----:B------:R-:W-:-:S04]  /*2850*/  LOP3.LUT R5, R5, R2, RZ, 0xc0, !PT ;  /* 0x0000000205057212 */ /* 0x000fc800078ec0ff */
[----:B------:R-:W-:-:S13]  /*2860*/  ISETP.NE.AND P0, PT, R5, R2, PT ;  /* 0x000000020500720c */ /* 0x000fda0003f05270 */
[----:B------:R-:W-:Y:S05]  /*2870*/  @P0 BRA `(.L_x_65) ;  /* 0x0000000000300947 */ /* 0x000fea0003800000 */
[----:B------:R-:W-:Y:S01]  /*2880*/  R2UR UR4, R0 ;  /* 0x00000000000472ca */ /* 0x000fe200000e0000 */
[----:B------:R-:W-:Y:S01]  /*2890*/  VOTEU.ANY UR5, UPT, PT ;  /* 0x0000000000057886 */ /* 0x000fe200038e0100 */
[----:B------:R-:W2:Y:S01]  /*28a0*/  S2R R0, SR_LANEID ;  /* 0x0000000000007919 */ /* 0x000ea20000000000 */
[----:B------:R-:W-:-:S10]  /*28b0*/  UFLO.U32 UR5, UR5 ;  /* 0x00000005000572bd */ /* 0x000fd400080e0000 */
[----:B------:R-:W-:-:S06]  /*28c0*/  ULOP3.LUT UR4, URZ, UR4, URZ, 0x33, !UPT ;  /* 0x00000004ff047292 */ /* 0x000fcc000f8e33ff */
[----:B------:R-:W-:-:S04]  /*28d0*/  IMAD.U32 R2, RZ, RZ, UR4 ;  /* 0x00000004ff027e24 */ /* 0x000fc8000f8e00ff */
[----:B------:R-:W3:Y:S02]  /*28e0*/  REDUX UR7, R2 ;  /* 0x00000000020773c4 */ /* 0x000ee40000000000 */
[----:B------:R4:W-:Y:S01]  /*28f0*/  UTCATOMSWS.AND URZ, UR4 ;  /* 0x0000000400ff79e3 */ /* 0x0009e20008000000 */
[----:B--2---:R-:W-:Y:S01]  /*2900*/  ISETP.EQ.U32.AND P0, PT, R0, UR5, PT ;  /* 0x0000000500007c0c */ /* 0x004fe2000bf02070 */
[----:B---3--:R-:W-:-:S12]  /*2910*/  IMAD.U32 R0, RZ, RZ, UR7 ;  /* 0x00000007ff007e24 */ /* 0x008fd8000f8e00ff */
[----:B------:R4:W-:Y:S01]  /*2920*/  @P0 ATOMS.AND RZ, [UR6], R0 ;  /* 0x00000000ffff098c */ /* 0x0009e2000a800006 */
[----:B------:R-:W-:Y:S05]  /*2930*/  BRA `(.L_x_63) ;  /* 0x0000000000147947 */ /* 0x000fea0003800000 */
.L_x_65:
[----:B------:R-:W-:-:S07]  /*2940*/  MOV R2, 0x2960 ;  /* 0x0000296000027802 */ /* 0x000fce0000000f00 */
[----:B-1----:R-:W-:Y:S05]  /*2950*/  CALL.REL.NOINC `($__internal_0_$__cuda_sm10x_tcgen05_guardrail_trap_col_being_dealloced_not_returned_by_alloc) ;  /* 0x0000000000447944 */ /* 0x002fea0003c00000 */
[----:B------:R-:W-:Y:S05]  /*2960*/  BRA `(.L_x_63) ;  /* 0x0000000000087947 */ /* 0x000fea0003800000 */
.L_x_64:
[----:B------:R-:W-:-:S07]  /*2970*/  MOV R2, 0x2990 ;  /* 0x0000299000027802 */ /* 0x000fce0000000f00 */
[----:B-1----:R-:W-:Y:S05]  /*2980*/  CALL.REL.NOINC `($__internal_2_$__cuda_sm10x_tcgen05_guardrail_trap_unallocated_columns_being_dealloced) ;  /* 0x0000000000507944 */ /* 0x002fea0003c00000 */
.L_x_63:
[----:B------:R-:W-:Y:S01]  /*2990*/  NOP ;  /* 0x0000000000007918 */ /* 0x000fe20000000000 */
[----:B----4-:R-:W-:Y:S05]  /*29a0*/  EXIT ;  /* 0x000000000000794d */ /* 0x010fea0003800000 */
.L_x_54:
[----:B------:R-:W2:Y:S02]  /*29b0*/  SYNCS.PHASECHK.TRANS64.TRYWAIT P0, [UR8+0x4000], RZ ;  /* 0x004000ffff0075a7 */ /* 0x000ea40008001108 */
[----:B--2---:R-:W-:Y:S05]  /*29c0*/  @!P0 BRA `(.L_x_54) ;  /* 0xfffffffc00f88947 */ /* 0x004fea000383ffff */
[----:B------:R-:W-:Y:S05]  /*29d0*/  BRA `(.L_x_66) ;  /* 0xfffffff000447947 */ /* 0x000fea000383ffff */
.L_x_56:
[----:B------:R-:W2:Y:S02]  /*29e0*/  SYNCS.PHASECHK.TRANS64.TRYWAIT P1, [UR8+0x4010], RZ ;  /* 0x004010ffff0075a7 */ /* 0x000ea40008021108 */
[----:B--2---:R-:W-:Y:S05]  /*29f0*/  @!P1 BRA `(.L_x_56) ;  /* 0xfffffffc00f89947 */ /* 0x004fea000383ffff */
[----:B------:R-:W-:Y:S05]  /*2a00*/  BRA `(.L_x_67) ;  /* 0xfffffff000887947 */ /* 0x000fea000383ffff */
.L_x_57:
[----:B------:R-:W3:Y:S02]  /*2a10*/  SYNCS.PHASECHK.TRANS64.TRYWAIT P0, [UR8+0x4000], R3 ;  /* 0x00400003ff0075a7 */ /* 0x000ee40008001108 */
[----:B---3--:R-:W-:Y:S05]  /*2a20*/  @!P0 BRA `(.L_x_57) ;  /* 0xfffffffc00f88947 */ /* 0x008fea000383ffff */
[----:B------:R-:W-:Y:S05]  /*2a30*/  BRA `(.L_x_68) ;  /* 0xfffffff400007947 */ /* 0x000fea000383ffff */
.L_x_59:
[----:B------:R-:W3:Y:S02]  /*2a40*/  SYNCS.PHASECHK.TRANS64.TRYWAIT P0, [UR8+0x4010], R3 ;  /* 0x00401003ff0075a7 */ /* 0x000ee40008001108 */
[----:B---3--:R-:W-:Y:S05]  /*2a50*/  @!P0 BRA `(.L_x_59) ;  /* 0xfffffffc00f88947 */ /* 0x008fea000383ffff */
[----:B------:R-:W-:Y:S05]  /*2a60*/  BRA `(.L_x_69) ;  /* 0xfffffff400387947 */ /* 0x000fea000383ffff */
        .weak           $__internal_0_$__cuda_sm10x_tcgen05_guardrail_trap_col_being_dealloced_not_returned_by_alloc
        .type           $__internal_0_$__cuda_sm10x_tcgen05_guardrail_trap_col_being_dealloced_not_returned_by_alloc,@function
        .size           $__internal_0_$__cuda_sm10x_tcgen05_guardrail_trap_col_being_dealloced_not_returned_by_alloc,($__internal_1_$__cuda_sm10x_tcgen05_guardrail_trap_phase_invalid_during_alloc - $__internal_0_$__cuda_sm10x_tcgen05_guardrail_trap_col_being_dealloced_not_returned_by_alloc)
$__internal_0_$__cuda_sm10x_tcgen05_guardrail_trap_col_being_dealloced_not_returned_by_alloc:
[----:B------:R-:W-:Y:S05]  /*2a70*/  BPT.TRAP 0x1 ;  /* 0x000000040000795c */ /* 0x000fea0000300000 */
[----:B------:R-:W-:-:S04]  /*2a80*/  IMAD.MOV.U32 R3, RZ, RZ, 0x0 ;  /* 0x00000000ff037424 */ /* 0x000fc800078e00ff */
[----:B------:R-:W-:Y:S05]  /*2a90*/  RET.REL.NODEC R2 `(gluon_tcgen05) ;  /* 0xffffffd402587950 */ /* 0x000fea0003c3ffff */
        .weak           $__internal_1_$__cuda_sm10x_tcgen05_guardrail_trap_phase_invalid_during_alloc
        .type           $__internal_1_$__cuda_sm10x_tcgen05_guardrail_trap_phase_invalid_during_alloc,@function
        .size           $__internal_1_$__cuda_sm10x_tcgen05_guardrail_trap_phase_invalid_during_alloc,($__internal_2_$__cuda_sm10x_tcgen05_guardrail_trap_unallocated_columns_being_dealloced - $__internal_1_$__cuda_sm10x_tcgen05_guardrail_trap_phase_invalid_during_alloc)
$__internal_1_$__cuda_sm10x_tcgen05_guardrail_trap_phase_invalid_during_alloc:
[----:B------:R-:W-:Y:S05]  /*2aa0*/  BPT.TRAP 0x1 ;  /* 0x000000040000795c */ /* 0x000fea0000300000 */
[----:B------:R-:W-:-:S04]  /*2ab0*/  IMAD.MOV.U32 R3, RZ, RZ, 0x0 ;  /* 0x00000000ff037424 */ /* 0x000fc800078e00ff */
[----:B------:R-:W-:Y:S05]  /*2ac0*/  RET.REL.NODEC R2 `(gluon_tcgen05) ;  /* 0xffffffd4024c7950 */ /* 0x000fea0003c3ffff */
        .weak           $__internal_2_$__cuda_sm10x_tcgen05_guardrail_trap_unallocated_columns_being_dealloced
        .type           $__internal_2_$__cuda_sm10x_tcgen05_guardrail_trap_unallocated_columns_being_dealloced,@function
        .size           $__internal_2_$__cuda_sm10x_tcgen05_guardrail_trap_unallocated_columns_being_dealloced,(.L_x_73 - $__internal_2_$__cuda_sm10x_tcgen05_guardrail_trap_unallocated_columns_being_dealloced)
$__internal_2_$__cuda_sm10x_tcgen05_guardrail_trap_unallocated_columns_being_dealloced:
[----:B------:R-:W-:Y:S05]  /*2ad0*/  BPT.TRAP 0x1 ;  /* 0x000000040000795c */ /* 0x000fea0000300000 */
[----:B------:R-:W-:-:S04]  /*2ae0*/  IMAD.MOV.U32 R3, RZ, RZ, 0x0 ;  /* 0x00000000ff037424 */ /* 0x000fc800078e00ff */
[----:B------:R-:W-:Y:S05]  /*2af0*/  RET.REL.NODEC R2 `(gluon_tcgen05) ;  /* 0xffffffd402407950 */ /* 0x000fea0003c3ffff */
.L_x_70:
[----:B------:R-:W-:-:S00]  /*2b00*/  BRA `(.L_x_70) ;  /* 0xfffffffc00fc7947 */ /* 0x000fc0000383ffff */
[----:B------:R-:W-:-:S00]  /*2b10*/  NOP ;  /* 0x0000000000007918 */ /* 0x000fc00000000000 */
        /* <DEDUP_REMOVED lines=14> */
.L_x_73:


//--------------------- .nv.shared.gluon_tcgen05  --------------------------
	.section	.nv.shared.gluon_tcgen05,"aw",@nobits
	.sectionflags	@""
	.align	16
	.zero		1024


//--------------------- .nv.shared.reserved.0     --------------------------
	.section	.nv.shared.reserved.0,"aw",@nobits
	.align	8
	.weak		__nv_reservedSMEM_offset_0_alias
	.size		__nv_reservedSMEM_offset_0_alias, 0, 64
	.other		__nv_reservedSMEM_offset_0_alias,@"STO_CUDA_RESERVED_SHARED STV_DEFAULT"
__nv_reservedSMEM_offset_0_alias:
	.zero		0
.nv.shared.reserved.0:
	.zero		64
	.weak		__nv_reservedSMEM_allocation_phase
	.type		__nv_reservedSMEM_allocation_phase,@object
	.size		__nv_reservedSMEM_allocation_phase,(.L_0 - __nv_reservedSMEM_allocation_phase)
__nv_reservedSMEM_allocation_phase:
	.zero		1
.L_0:
	.zero		7
	.weak		__nv_reservedSMEM_devtool_atexit_pc
	.type		__nv_reservedSMEM_devtool_atexit_pc,@object
	.size		__nv_reservedSMEM_devtool_atexit_pc,(__nv_reservedSMEM_allocation_mask - __nv_reservedSMEM_devtool_atexit_pc)
__nv_reservedSMEM_devtool_atexit_pc:
	.zero		8
	.weak		__nv_reservedSMEM_allocation_mask
	.type		__nv_reservedSMEM_allocation_mask,@object
	.size		__nv_reservedSMEM_allocation_mask,(.L_2 - __nv_reservedSMEM_allocation_mask)
__nv_reservedSMEM_allocation_mask:
	.zero		4
.L_2:


//--------------------- .nv.constant0.gluon_tcgen05 --------------------------
	.section	.nv.constant0.gluon_tcgen05,"a",@progbits
	.sectionflags	@""
	.align	4
.nv.constant0.gluon_tcgen05:
	.zero		976


//--------------------- SYMBOLS --------------------------

	.type		.nv.reservedSmem.offset0,@object
	.size		.nv.reservedSmem.offset0,0x4
	.type		.nv.reservedSmem.cap,@object
	.size		.nv.reservedSmem.cap,0x4
